// auto-generated by cutlass_sweep.epilogue — config: {"arch": "sm_90", "cluster_m": 2, "cluster_n": 1, "dtype": "bf16", "fusion": "bias_relu", "tile_k": 64, "tile_m": 256, "tile_n": 128}
#include "cutlass/cutlass.h"
#include "cutlass/gemm/collective/collective_builder.hpp"
#include "cutlass/gemm/device/gemm_universal_adapter.h"
#include "cutlass/gemm/kernel/gemm_universal.hpp"
#include "cutlass/epilogue/collective/collective_builder.hpp"
#include "cutlass/epilogue/fusion/operations.hpp"
#include "cutlass/epilogue/thread/activation.h"

using Elem = cutlass::bfloat16_t;
using Acc  = float;
using TileShape    = cute::Shape<cute::_256, cute::_128, cute::_64>;
using ClusterShape = cute::Shape<cute::_2, cute::_1, cute::_1>;
using FusionOp     = cutlass::epilogue::fusion::LinCombPerRowBiasEltAct<cutlass::epilogue::thread::ReLU, Elem, Acc>;

using CollectiveEpilogue = typename cutlass::epilogue::collective::CollectiveBuilder<
    cutlass::arch::Sm90, cutlass::arch::OpClassTensorOp,
    TileShape, ClusterShape,
    cutlass::epilogue::collective::EpilogueTileAuto,
    Acc, Acc,
    Elem, cutlass::layout::RowMajor, 128 / cutlass::sizeof_bits<Elem>::value,
    Elem, cutlass::layout::RowMajor, 128 / cutlass::sizeof_bits<Elem>::value,
    cutlass::epilogue::TmaWarpSpecializedCooperative,
    FusionOp
  >::CollectiveOp;

using CollectiveMainloop = typename cutlass::gemm::collective::CollectiveBuilder<
    cutlass::arch::Sm90, cutlass::arch::OpClassTensorOp,
    Elem, cutlass::layout::RowMajor, 128 / cutlass::sizeof_bits<Elem>::value,
    Elem, cutlass::layout::ColumnMajor, 128 / cutlass::sizeof_bits<Elem>::value,
    Acc,
    TileShape, ClusterShape,
    cutlass::gemm::collective::StageCountAutoCarveout<
        static_cast<int>(sizeof(typename CollectiveEpilogue::SharedStorage))>,
    cutlass::gemm::KernelTmaWarpSpecializedCooperative
  >::CollectiveOp;

using GemmKernel = cutlass::gemm::kernel::GemmUniversal<
    cute::Shape<int,int,int,int>, CollectiveMainloop, CollectiveEpilogue>;
using Gemm = cutlass::gemm::device::GemmUniversalAdapter<GemmKernel>;

auto* _anchor = &cutlass::device_kernel<GemmKernel>;


// ===== COMPILED SASS (sm_90a) =====

	.target	sm_90a

	.elftype	@"ET_EXEC"


//--------------------- .note.nv.tkinfo           --------------------------
	.section	.note.nv.tkinfo,"",@"SHT_NOTE"
	.sectionflags	@"SHF_NOTE_NV_TKINFO"
	.tkinfo
        /*0018*/ 	.word	0x00000002
        /*0030*/ 	.string	""
        /*0030*/ 	.string	"ptxas"
        /*0030*/ 	.string	"Cuda compilation tools, release 13.0, V13.0.88"
        /*0030*/ 	.string	"Build cuda_13.0.r13.0/compiler.36424714_0"
        /*0030*/ 	.string	"-arch sm_90a -m 64 "



//--------------------- .note.nv.cuinfo           --------------------------
	.section	.note.nv.cuinfo,"",@"SHT_NOTE"
	.sectionflags	@"SHF_NOTE_NV_CUINFO"
        /*0018*/ 	.short	0x0002
        /*001a*/ 	.short	0x005a
        /*001c*/ 	.short	0x0082
	.zero		2


//--------------------- .nv.info                  --------------------------
	.section	.nv.info,"",@"SHT_CUDA_INFO"
	.align	4


	//----- nvinfo : EIATTR_REGCOUNT
	.align		4
        /*0000*/ 	.byte	0x04, 0x2f
        /*0002*/ 	.short	(.L_18 - .L_17)
	.align		4
.L_17:
        /*0004*/ 	.word	index@(_ZN7cutlass13device_kernelINS_4gemm6kernel13GemmUniversalIN4cute5tupleIJiiiiEEENS1_10collective13CollectiveMmaINS1_34MainloopSm90TmaGmmaWarpSpecializedILi4ENS5_IJNS4_1CILi2EEENSA_ILi1EEESC_EEENS1_35KernelTmaWarpSpecializedCooperativeEEENS5_IJNSA_ILi256EEENSA_ILi128EEENSA_ILi64EEEEEENS_10bfloat16_tENS5_IJlSC_lEEESK_SL_NS4_8TiledMMAINS4_8MMA_AtomIJNS4_4SM904GMMA28MMA_64x128x16_F32BF16BF16_SSILNSP_5MajorE0ELSR_0ELNSP_7ScaleInE1ELSS_1EEEEEENS4_6LayoutISD_NS5_IJSC_NSA_ILi0EEESW_EEEEENS5_IJNS4_10UnderscoreESZ_SZ_EEEEENS4_13SM90_TMA_LOADENS4_14ComposedLayoutINS4_7SwizzleILi3ELi4ELi3EEENS4_18smem_ptr_flag_bitsILi16EEENSV_INS5_IJNSA_ILi8EEESI_EEENS5_IJSI_SC_EEEEEEEvNS4_8identityENS4_23SM90_TMA_LOAD_MULTICASTES1C_vS1D_EENS_8epilogue10collective18CollectiveEpilogueINS1G_22Sm90TmaWarpSpecializedILi4ELi2ELi16ELb1ELb0EEEJSJ_NS5_IJSH_NSA_ILi32EEEEEESK_SL_SK_SL_NS1G_6fusion15FusionCallbacksIS1K_NS1N_23LinCombPerRowBiasEltActINS1G_6thread4ReLuESK_fSK_SK_fLi8ELNS_15FloatRoundStyleE2EEESJ_S1M_JEEES12_NS13_INS14_ILi2ELi4ELi3EEES17_NSV_INS5_IJS18_S1L_EEENS5_IJS1L_SC_EEEEEEENS4_17SM75_U32x4_LDSM_NENS4_14SM90_TMA_STOREES1Z_NS4_17SM90_U32x4_STSM_NENS4_9Copy_AtomIJS22_NS_6half_tEEEEvEEEvvEEEEvNT_6ParamsE)
        /*0008*/ 	.word	0x000000a8


	//----- nvinfo : EIATTR_FRAME_SIZE
	.align		4
.L_18:
        /*000c*/ 	.byte	0x04, 0x11
        /*000e*/ 	.short	(.L_20 - .L_19)
	.align		4
.L_19:
        /*0010*/ 	.word	index@(_ZN7cutlass13device_kernelINS_4gemm6kernel13GemmUniversalIN4cute5tupleIJiiiiEEENS1_10collective13CollectiveMmaINS1_34MainloopSm90TmaGmmaWarpSpecializedILi4ENS5_IJNS4_1CILi2EEENSA_ILi1EEESC_EEENS1_35KernelTmaWarpSpecializedCooperativeEEENS5_IJNSA_ILi256EEENSA_ILi128EEENSA_ILi64EEEEEENS_10bfloat16_tENS5_IJlSC_lEEESK_SL_NS4_8TiledMMAINS4_8MMA_AtomIJNS4_4SM904GMMA28MMA_64x128x16_F32BF16BF16_SSILNSP_5MajorE0ELSR_0ELNSP_7ScaleInE1ELSS_1EEEEEENS4_6LayoutISD_NS5_IJSC_NSA_ILi0EEESW_EEEEENS5_IJNS4_10UnderscoreESZ_SZ_EEEEENS4_13SM90_TMA_LOADENS4_14ComposedLayoutINS4_7SwizzleILi3ELi4ELi3EEENS4_18smem_ptr_flag_bitsILi16EEENSV_INS5_IJNSA_ILi8EEESI_EEENS5_IJSI_SC_EEEEEEEvNS4_8identityENS4_23SM90_TMA_LOAD_MULTICASTES1C_vS1D_EENS_8epilogue10collective18CollectiveEpilogueINS1G_22Sm90TmaWarpSpecializedILi4ELi2ELi16ELb1ELb0EEEJSJ_NS5_IJSH_NSA_ILi32EEEEEESK_SL_SK_SL_NS1G_6fusion15FusionCallbacksIS1K_NS1N_23LinCombPerRowBiasEltActINS1G_6thread4ReLuESK_fSK_SK_fLi8ELNS_15FloatRoundStyleE2EEESJ_S1M_JEEES12_NS13_INS14_ILi2ELi4ELi3EEES17_NSV_INS5_IJS18_S1L_EEENS5_IJS1L_SC_EEEEEEENS4_17SM75_U32x4_LDSM_NENS4_14SM90_TMA_STOREES1Z_NS4_17SM90_U32x4_STSM_NENS4_9Copy_AtomIJS22_NS_6half_tEEEEvEEEvvEEEEvNT_6ParamsE)
        /*0014*/ 	.word	0x00000000


	//----- nvinfo : EIATTR_MIN_STACK_SIZE
	.align		4
.L_20:
        /*0018*/ 	.byte	0x04, 0x12
        /*001a*/ 	.short	(.L_22 - .L_21)
	.align		4
.L_21:
        /*001c*/ 	.word	index@(_ZN7cutlass13device_kernelINS_4gemm6kernel13GemmUniversalIN4cute5tupleIJiiiiEEENS1_10collective13CollectiveMmaINS1_34MainloopSm90TmaGmmaWarpSpecializedILi4ENS5_IJNS4_1CILi2EEENSA_ILi1EEESC_EEENS1_35KernelTmaWarpSpecializedCooperativeEEENS5_IJNSA_ILi256EEENSA_ILi128EEENSA_ILi64EEEEEENS_10bfloat16_tENS5_IJlSC_lEEESK_SL_NS4_8TiledMMAINS4_8MMA_AtomIJNS4_4SM904GMMA28MMA_64x128x16_F32BF16BF16_SSILNSP_5MajorE0ELSR_0ELNSP_7ScaleInE1ELSS_1EEEEEENS4_6LayoutISD_NS5_IJSC_NSA_ILi0EEESW_EEEEENS5_IJNS4_10UnderscoreESZ_SZ_EEEEENS4_13SM90_TMA_LOADENS4_14ComposedLayoutINS4_7SwizzleILi3ELi4ELi3EEENS4_18smem_ptr_flag_bitsILi16EEENSV_INS5_IJNSA_ILi8EEESI_EEENS5_IJSI_SC_EEEEEEEvNS4_8identityENS4_23SM90_TMA_LOAD_MULTICASTES1C_vS1D_EENS_8epilogue10collective18CollectiveEpilogueINS1G_22Sm90TmaWarpSpecializedILi4ELi2ELi16ELb1ELb0EEEJSJ_NS5_IJSH_NSA_ILi32EEEEEESK_SL_SK_SL_NS1G_6fusion15FusionCallbacksIS1K_NS1N_23LinCombPerRowBiasEltActINS1G_6thread4ReLuESK_fSK_SK_fLi8ELNS_15FloatRoundStyleE2EEESJ_S1M_JEEES12_NS13_INS14_ILi2ELi4ELi3EEES17_NSV_INS5_IJS18_S1L_EEENS5_IJS1L_SC_EEEEEEENS4_17SM75_U32x4_LDSM_NENS4_14SM90_TMA_STOREES1Z_NS4_17SM90_U32x4_STSM_NENS4_9Copy_AtomIJS22_NS_6half_tEEEEvEEEvvEEEEvNT_6ParamsE)
        /*0020*/ 	.word	0x00000000
.L_22:


//--------------------- .nv.compat                --------------------------
	.section	.nv.compat,"",@"SHT_CUDA_COMPAT_INFO"
	.align	4
        /*0000*/ 	.byte	0x02, 0x09, 0x01, 0x00, 0x02, 0x02, 0x04, 0x00, 0x02, 0x05, 0x05, 0x00, 0x03, 0x07, 0x01, 0x01
        /*0010*/ 	.byte	0x02, 0x03, 0x01, 0x00, 0x02, 0x06, 0x01, 0x00, 0x04, 0x0b, 0x08, 0x00, 0x00, 0x00, 0x00, 0x00
        /*0020*/ 	.byte	0x00, 0x00, 0x00, 0x00


//--------------------- .nv.info._ZN7cutlass13device_kernelINS_4gemm6kernel13GemmUniversalIN4cute5tupleIJiiiiEEENS1_10collective13CollectiveMmaINS1_34MainloopSm90TmaGmmaWarpSpecializedILi4ENS5_IJNS4_1CILi2EEENSA_ILi1EEESC_EEENS1_35KernelTmaWarpSpecializedCooperativeEEENS5_IJNSA_ILi256EEENSA_ILi128EEENSA_ILi64EEEEEENS_10bfloat16_tENS5_IJlSC_lEEESK_SL_NS4_8TiledMMAINS4_8MMA_AtomIJNS4_4SM904GMMA28MMA_64x128x16_F32BF16BF16_SSILNSP_5MajorE0ELSR_0ELNSP_7ScaleInE1ELSS_1EEEEEENS4_6LayoutISD_NS5_IJSC_NSA_ILi0EEESW_EEEEENS5_IJNS4_10UnderscoreESZ_SZ_EEEEENS4_13SM90_TMA_LOADENS4_14ComposedLayoutINS4_7SwizzleILi3ELi4ELi3EEENS4_18smem_ptr_flag_bitsILi16EEENSV_INS5_IJNSA_ILi8EEESI_EEENS5_IJSI_SC_EEEEEEEvNS4_8identityENS4_23SM90_TMA_LOAD_MULTICASTES1C_vS1D_EENS_8epilogue10collective18CollectiveEpilogueINS1G_22Sm90TmaWarpSpecializedILi4ELi2ELi16ELb1ELb0EEEJSJ_NS5_IJSH_NSA_ILi32EEEEEESK_SL_SK_SL_NS1G_6fusion15FusionCallbacksIS1K_NS1N_23LinCombPerRowBiasEltActINS1G_6thread4ReLuESK_fSK_SK_fLi8ELNS_15FloatRoundStyleE2EEESJ_S1M_JEEES12_NS13_INS14_ILi2ELi4ELi3EEES17_NSV_INS5_IJS18_S1L_EEENS5_IJS1L_SC_EEEEEEENS4_17SM75_U32x4_LDSM_NENS4_14SM90_TMA_STOREES1Z_NS4_17SM90_U32x4_STSM_NENS4_9Copy_AtomIJS22_NS_6half_tEEEEvEEEvvEEEEvNT_6ParamsE --------------------------
	.section	.nv.info._ZN7cutlass13device_kernelINS_4gemm6kernel13GemmUniversalIN4cute5tupleIJiiiiEEENS1_10collective13CollectiveMmaINS1_34MainloopSm90TmaGmmaWarpSpecializedILi4ENS5_IJNS4_1CILi2EEENSA_ILi1EEESC_EEENS1_35KernelTmaWarpSpecializedCooperativeEEENS5_IJNSA_ILi256EEENSA_ILi128EEENSA_ILi64EEEEEENS_10bfloat16_tENS5_IJlSC_lEEESK_SL_NS4_8TiledMMAINS4_8MMA_AtomIJNS4_4SM904GMMA28MMA_64x128x16_F32BF16BF16_SSILNSP_5MajorE0ELSR_0ELNSP_7ScaleInE1ELSS_1EEEEEENS4_6LayoutISD_NS5_IJSC_NSA_ILi0EEESW_EEEEENS5_IJNS4_10UnderscoreESZ_SZ_EEEEENS4_13SM90_TMA_LOADENS4_14ComposedLayoutINS4_7SwizzleILi3ELi4ELi3EEENS4_18smem_ptr_flag_bitsILi16EEENSV_INS5_IJNSA_ILi8EEESI_EEENS5_IJSI_SC_EEEEEEEvNS4_8identityENS4_23SM90_TMA_LOAD_MULTICASTES1C_vS1D_EENS_8epilogue10collective18CollectiveEpilogueINS1G_22Sm90TmaWarpSpecializedILi4ELi2ELi16ELb1ELb0EEEJSJ_NS5_IJSH_NSA_ILi32EEEEEESK_SL_SK_SL_NS1G_6fusion15FusionCallbacksIS1K_NS1N_23LinCombPerRowBiasEltActINS1G_6thread4ReLuESK_fSK_SK_fLi8ELNS_15FloatRoundStyleE2EEESJ_S1M_JEEES12_NS13_INS14_ILi2ELi4ELi3EEES17_NSV_INS5_IJS18_S1L_EEENS5_IJS1L_SC_EEEEEEENS4_17SM75_U32x4_LDSM_NENS4_14SM90_TMA_STOREES1Z_NS4_17SM90_U32x4_STSM_NENS4_9Copy_AtomIJS22_NS_6half_tEEEEvEEEvvEEEEvNT_6ParamsE,"",@"SHT_CUDA_INFO"
	.sectionflags	@""
	.align	4


	//----- nvinfo : EIATTR_CUDA_API_VERSION
	.align		4
        /*0000*/ 	.byte	0x04, 0x37
        /*0002*/ 	.short	(.L_24 - .L_23)
.L_23:
        /*0004*/ 	.word	0x00000082


	//----- nvinfo : EIATTR_KPARAM_INFO
	.align		4
.L_24:
        /*0008*/ 	.byte	0x04, 0x17
        /*000a*/ 	.short	(.L_26 - .L_25)
.L_25:
        /*000c*/ 	.word	0x00000000
        /*0010*/ 	.short	0x0000
        /*0012*/ 	.short	0x0070
        /*0014*/ 	.byte	0x00, 0xf0, 0x01, 0x1c


	//----- nvinfo : EIATTR_SPARSE_MMA_MASK
	.align		4
.L_26:
        /*0018*/ 	.byte	0x03, 0x50
        /*001a*/ 	.short	0x0000


	//----- nvinfo : EIATTR_MAXREG_COUNT
	.align		4
        /*001c*/ 	.byte	0x03, 0x1b
        /*001e*/ 	.short	0x00a8


	//----- nvinfo : EIATTR_NUM_BARRIERS
	.align		4
        /*0020*/ 	.byte	0x02, 0x4c
        /*0022*/ 	.byte	0x02
	.zero		1


	//----- nvinfo : EIATTR_EXTERNS
	.align		4
        /*0024*/ 	.byte	0x04, 0x0f
        /*0026*/ 	.short	(.L_28 - .L_27)


	//   ....[0]....
	.align		4
.L_27:
        /*0028*/ 	.word	index@(__assertfail)


	//----- nvinfo : EIATTR_MERCURY_ISA_VERSION
	.align		4
.L_28:
        /*002c*/ 	.byte	0x03, 0x5f
        /*002e*/ 	.short	0x0101


	//----- nvinfo : EIATTR_INT_WARP_WIDE_INSTR_OFFSETS
	.align		4
        /*0030*/ 	.byte	0x04, 0x31
        /*0032*/ 	.short	(.L_30 - .L_29)


	//   ....[0]....
.L_29:
        /*0034*/ 	.word	0x000009f0


	//   ....[1]....
        /*0038*/ 	.word	0x00000ac0


	//   ....[2]....
        /*003c*/ 	.word	0x00000b40


	//   ....[3]....
        /*0040*/ 	.word	0x00002410


	//----- nvinfo : EIATTR_COOP_GROUP_MASK_REGIDS
	.align		4
.L_30:
        /*0044*/ 	.byte	0x04, 0x29
        /*0046*/ 	.short	(.L_32 - .L_31)


	//   ....[0]....
.L_31:
        /*0048*/ 	.word	0xffffffff


	//   ....[1]....
        /*004c*/ 	.word	0xffffffff


	//   ....[2]....
        /*0050*/ 	.word	0xffffffff


	//   ....[3]....
        /*0054*/ 	.word	0xffffffff


	//   ....[4]....
        /*0058*/ 	.word	0xffffffff


	//   ....[5]....
        /*005c*/ 	.word	0xffffffff


	//   ....[6]....
        /*0060*/ 	.word	0xffffffff


	//----- nvinfo : EIATTR_COOP_GROUP_INSTR_OFFSETS
	.align		4
.L_32:
        /*0064*/ 	.byte	0x04, 0x28
        /*0066*/ 	.short	(.L_34 - .L_33)


	//   ....[0]....
.L_33:
        /*0068*/ 	.word	0x00000070


	//   ....[1]....
        /*006c*/ 	.word	0x00000080


	//   ....[2]....
        /*0070*/ 	.word	0x00000440


	//   ....[3]....
        /*0074*/ 	.word	0x000005d0


	//   ....[4]....
        /*0078*/ 	.word	0x00000800


	//   ....[5]....
        /*007c*/ 	.word	0x00000c80


	//   ....[6]....
        /*0080*/ 	.word	0x00001790


	//----- nvinfo : EIATTR_REG_RECONFIG
	.align		4
.L_34:
        /*0084*/ 	.byte	0x01, 0x54
	.zero		2


	//----- nvinfo : EIATTR_SYSCALL_OFFSETS
	.align		4
        /*0088*/ 	.byte	0x04, 0x46
        /*008a*/ 	.short	(.L_36 - .L_35)


	//   ....[0]....
.L_35:
        /*008c*/ 	.word	0x00001960


	//   ....[1]....
        /*0090*/ 	.word	0x00002640


	//   ....[2]....
        /*0094*/ 	.word	0x00002730


	//----- nvinfo : EIATTR_MBARRIER_INSTR_OFFSETS
	.align		4
.L_36:
        /*0098*/ 	.byte	0x04, 0x39
        /*009a*/ 	.short	(.L_38 - .L_37)


	//   ....[0]....
.L_37:
        /*009c*/ 	.word	0x00000540
        /*00a0*/ 	.word	0x000000ff
        /*00a4*/ 	.word	0x00000000
        /*00a8*/ 	.short	0x0100
        /*00aa*/ 	.byte	0x08
	.zero		1


	//   ....[1]....
        /*00ac*/ 	.word	0x00000550
        /*00b0*/ 	.word	0x000000ff
        /*00b4*/ 	.word	0x00000020
        /*00b8*/ 	.short	0x0100
        /*00ba*/ 	.byte	0x08
	.zero		1


	//   ....[2]....
        /*00bc*/ 	.word	0x00000560
        /*00c0*/ 	.word	0x000000ff
        /*00c4*/ 	.word	0x00000008
        /*00c8*/ 	.short	0x0100
        /*00ca*/ 	.byte	0x08
	.zero		1


	//   ....[3]....
        /*00cc*/ 	.word	0x00000570
        /*00d0*/ 	.word	0x000000ff
        /*00d4*/ 	.word	0x00000028
        /*00d8*/ 	.short	0x0100
        /*00da*/ 	.byte	0x08
	.zero		1


	//   ....[4]....
        /*00dc*/ 	.word	0x00000580
        /*00e0*/ 	.word	0x000000ff
        /*00e4*/ 	.word	0x00000010
        /*00e8*/ 	.short	0x0100
        /*00ea*/ 	.byte	0x08
	.zero		1


	//   ....[5]....
        /*00ec*/ 	.word	0x00000590
        /*00f0*/ 	.word	0x000000ff
        /*00f4*/ 	.word	0x00000030
        /*00f8*/ 	.short	0x0100
        /*00fa*/ 	.byte	0x08
	.zero		1


	//   ....[6]....
        /*00fc*/ 	.word	0x000005a0
        /*0100*/ 	.word	0x000000ff
        /*0104*/ 	.word	0x00000018
        /*0108*/ 	.short	0x0100
        /*010a*/ 	.byte	0x08
	.zero		1


	//   ....[7]....
        /*010c*/ 	.word	0x000005b0
        /*0110*/ 	.word	0x000000ff
        /*0114*/ 	.word	0x00000038
        /*0118*/ 	.short	0x0100
        /*011a*/ 	.byte	0x08
	.zero		1


	//   ....[8]....
        /*011c*/ 	.word	0x00000710
        /*0120*/ 	.word	0x000000ff
        /*0124*/ 	.word	0x00000040
        /*0128*/ 	.short	0x0100
        /*012a*/ 	.byte	0x08
	.zero		1


	//   ....[9]....
        /*012c*/ 	.word	0x00000720
        /*0130*/ 	.word	0x000000ff
        /*0134*/ 	.word	0x00000060
        /*0138*/ 	.short	0x0100
        /*013a*/ 	.byte	0x08
	.zero		1


	//   ....[10]....
        /*013c*/ 	.word	0x00000730
        /*0140*/ 	.word	0x000000ff
        /*0144*/ 	.word	0x00000048
        /*0148*/ 	.short	0x0100
        /*014a*/ 	.byte	0x08
	.zero		1


	//   ....[11]....
        /*014c*/ 	.word	0x00000740
        /*0150*/ 	.word	0x000000ff
        /*0154*/ 	.word	0x00000068
        /*0158*/ 	.short	0x0100
        /*015a*/ 	.byte	0x08
	.zero		1


	//   ....[12]....
        /*015c*/ 	.word	0x00000750
        /*0160*/ 	.word	0x000000ff
        /*0164*/ 	.word	0x00000050
        /*0168*/ 	.short	0x0100
        /*016a*/ 	.byte	0x08
	.zero		1


	//   ....[13]....
        /*016c*/ 	.word	0x00000760
        /*0170*/ 	.word	0x000000ff
        /*0174*/ 	.word	0x00000070
        /*0178*/ 	.short	0x0100
        /*017a*/ 	.byte	0x08
	.zero		1


	//   ....[14]....
        /*017c*/ 	.word	0x00000770
        /*0180*/ 	.word	0x000000ff
        /*0184*/ 	.word	0x00000058
        /*0188*/ 	.short	0x0100
        /*018a*/ 	.byte	0x08
	.zero		1


	//   ....[15]....
        /*018c*/ 	.word	0x00000780
        /*0190*/ 	.word	0x000000ff
        /*0194*/ 	.word	0x00000078
        /*0198*/ 	.short	0x0100
        /*019a*/ 	.byte	0x08
	.zero		1


	//   ....[16]....
        /*019c*/ 	.word	0x00000bb0
        /*01a0*/ 	.word	0x000000ff
        /*01a4*/ 	.word	0x00000080
        /*01a8*/ 	.short	0x0100
        /*01aa*/ 	.byte	0x06
	.zero		1


	//   ....[17]....
        /*01ac*/ 	.word	0x00000c30
        /*01b0*/ 	.word	0x000000ff
        /*01b4*/ 	.word	0x00000088
        /*01b8*/ 	.short	0x0100
        /*01ba*/ 	.byte	0x06
	.zero		1


	//   ....[18]....
        /*01bc*/ 	.word	0x000019e0
        /*01c0*/ 	.word	0x00000003
        /*01c4*/ 	.word	0x00000000
        /*01c8*/ 	.short	0x010a
        /*01ca*/ 	.byte	0x3f
	.zero		1


	//   ....[19]....
        /*01cc*/ 	.word	0x00001a20
        /*01d0*/ 	.word	0x00000003
        /*01d4*/ 	.word	0x00000000
        /*01d8*/ 	.short	0x010a
        /*01da*/ 	.byte	0x3f
	.zero		1


	//   ....[20]....
        /*01dc*/ 	.word	0x00001ec0
        /*01e0*/ 	.word	0x000000ff
        /*01e4*/ 	.word	0x00000000
        /*01e8*/ 	.short	0x010a
        /*01ea*/ 	.byte	0x04
	.zero		1


	//   ....[21]....
        /*01ec*/ 	.word	0x00001f00
        /*01f0*/ 	.word	0x000000ff
        /*01f4*/ 	.word	0x00000000
        /*01f8*/ 	.short	0x010a
        /*01fa*/ 	.byte	0x04
	.zero		1


	//   ....[22]....
        /*01fc*/ 	.word	0x000022a0
        /*0200*/ 	.word	0x00000004
        /*0204*/ 	.word	0x00000000
        /*0208*/ 	.short	0x0101
        /*020a*/ 	.byte	0x3f
	.zero		1


	//   ....[23]....
        /*020c*/ 	.word	0x00002490
        /*0210*/ 	.word	0x00000000
        /*0214*/ 	.word	0x00000000
        /*0218*/ 	.short	0x0101
        /*021a*/ 	.byte	0x3f
	.zero		1


	//   ....[24]....
        /*021c*/ 	.word	0x000030b0
        /*0220*/ 	.word	0x000000ff
        /*0224*/ 	.word	0x00000040
        /*0228*/ 	.short	0x010a
        /*022a*/ 	.byte	0x34
	.zero		1


	//   ....[25]....
        /*022c*/ 	.word	0x000039b0
        /*0230*/ 	.word	0x000000ff
        /*0234*/ 	.word	0x00000000
        /*0238*/ 	.short	0x0101
        /*023a*/ 	.byte	0x04
	.zero		1


	//   ....[26]....
        /*023c*/ 	.word	0x00003a80
        /*0240*/ 	.word	0x00000004
        /*0244*/ 	.word	0x00000040
        /*0248*/ 	.short	0x010a
        /*024a*/ 	.byte	0x3f
	.zero		1


	//   ....[27]....
        /*024c*/ 	.word	0x000041c0
        /*0250*/ 	.word	0x000000ff
        /*0254*/ 	.word	0x00000000
        /*0258*/ 	.short	0x0101
        /*025a*/ 	.byte	0x04
	.zero		1


	//   ....[28]....
        /*025c*/ 	.word	0x000042b0
        /*0260*/ 	.word	0x00000004
        /*0264*/ 	.word	0x00000040
        /*0268*/ 	.short	0x010a
        /*026a*/ 	.byte	0x3f
	.zero		1


	//   ....[29]....
        /*026c*/ 	.word	0x00004a10
        /*0270*/ 	.word	0x000000ff
        /*0274*/ 	.word	0x00000000
        /*0278*/ 	.short	0x0101
        /*027a*/ 	.byte	0x04
	.zero		1


	//   ....[30]....
        /*027c*/ 	.word	0x00004af0
        /*0280*/ 	.word	0x00000005
        /*0284*/ 	.word	0x00000040
        /*0288*/ 	.short	0x010a
        /*028a*/ 	.byte	0x3f
	.zero		1


	//   ....[31]....
        /*028c*/ 	.word	0x00005260
        /*0290*/ 	.word	0x000000ff
        /*0294*/ 	.word	0x00000000
        /*0298*/ 	.short	0x0101
        /*029a*/ 	.byte	0x04
	.zero		1


	//   ....[32]....
        /*029c*/ 	.word	0x00005340
        /*02a0*/ 	.word	0x00000004
        /*02a4*/ 	.word	0x00000040
        /*02a8*/ 	.short	0x010a
        /*02aa*/ 	.byte	0x3f
	.zero		1


	//   ....[33]....
        /*02ac*/ 	.word	0x00005a90
        /*02b0*/ 	.word	0x000000ff
        /*02b4*/ 	.word	0x00000000
        /*02b8*/ 	.short	0x0101
        /*02ba*/ 	.byte	0x04
	.zero		1


	//   ....[34]....
        /*02bc*/ 	.word	0x00005b70
        /*02c0*/ 	.word	0x00000004
        /*02c4*/ 	.word	0x00000040
        /*02c8*/ 	.short	0x010a
        /*02ca*/ 	.byte	0x3f
	.zero		1


	//   ....[35]....
        /*02cc*/ 	.word	0x000062c0
        /*02d0*/ 	.word	0x000000ff
        /*02d4*/ 	.word	0x00000000
        /*02d8*/ 	.short	0x0101
        /*02da*/ 	.byte	0x04
	.zero		1


	//   ....[36]....
        /*02dc*/ 	.word	0x000063a0
        /*02e0*/ 	.word	0x00000004
        /*02e4*/ 	.word	0x00000040
        /*02e8*/ 	.short	0x010a
        /*02ea*/ 	.byte	0x3f
	.zero		1


	//   ....[37]....
        /*02ec*/ 	.word	0x00006af0
        /*02f0*/ 	.word	0x000000ff
        /*02f4*/ 	.word	0x00000000
        /*02f8*/ 	.short	0x0101
        /*02fa*/ 	.byte	0x04
	.zero		1


	//   ....[38]....
        /*02fc*/ 	.word	0x00006bc0
        /*0300*/ 	.word	0x00000004
        /*0304*/ 	.word	0x00000040
        /*0308*/ 	.short	0x010a
        /*030a*/ 	.byte	0x3f
	.zero		1


	//   ....[39]....
        /*030c*/ 	.word	0x000072d0
        /*0310*/ 	.word	0x000000ff
        /*0314*/ 	.word	0x00000000
        /*0318*/ 	.short	0x0101
        /*031a*/ 	.byte	0x04
	.zero		1


	//   ....[40]....
        /*031c*/ 	.word	0x00007cb0
        /*0320*/ 	.word	0x000000ff
        /*0324*/ 	.word	0x00000000
        /*0328*/ 	.short	0x0101
        /*032a*/ 	.byte	0x04
	.zero		1


	//   ....[41]....
        /*032c*/ 	.word	0x000082c0
        /*0330*/ 	.word	0x000000ff
        /*0334*/ 	.word	0x00000088
        /*0338*/ 	.short	0x010a
        /*033a*/ 	.byte	0x04
	.zero		1


	//   ....[42]....
        /*033c*/ 	.word	0x000086c0
        /*0340*/ 	.word	0x000000ff
        /*0344*/ 	.word	0x00000060
        /*0348*/ 	.short	0x010a
        /*034a*/ 	.byte	0x0d
	.zero		1


	//   ....[43]....
        /*034c*/ 	.word	0x000087b0
        /*0350*/ 	.word	0x000000ff
        /*0354*/ 	.word	0x00000040
        /*0358*/ 	.short	0x010b
        /*035a*/ 	.byte	0x0d
	.zero		1


	//   ....[44]....
        /*035c*/ 	.word	0x00008810
        /*0360*/ 	.word	0x000000ff
        /*0364*/ 	.word	0x00000000
        /*0368*/ 	.short	0x0101
        /*036a*/ 	.byte	0x10
	.zero		1


	//   ....[45]....
        /*036c*/ 	.word	0x00008840
        /*0370*/ 	.word	0x000000ff
        /*0374*/ 	.word	0x00000068
        /*0378*/ 	.short	0x010a
        /*037a*/ 	.byte	0x0d
	.zero		1


	//   ....[46]....
        /*037c*/ 	.word	0x00008950
        /*0380*/ 	.word	0x000000ff
        /*0384*/ 	.word	0x00000048
        /*0388*/ 	.short	0x010b
        /*038a*/ 	.byte	0x0d
	.zero		1


	//   ....[47]....
        /*038c*/ 	.word	0x000089c0
        /*0390*/ 	.word	0x000000ff
        /*0394*/ 	.word	0x00000000
        /*0398*/ 	.short	0x0101
        /*039a*/ 	.byte	0x14
	.zero		1


	//   ....[48]....
        /*039c*/ 	.word	0x000089f0
        /*03a0*/ 	.word	0x000000ff
        /*03a4*/ 	.word	0x00000070
        /*03a8*/ 	.short	0x010a
        /*03aa*/ 	.byte	0x0d
	.zero		1


	//   ....[49]....
        /*03ac*/ 	.word	0x00008af0
        /*03b0*/ 	.word	0x000000ff
        /*03b4*/ 	.word	0x00000050
        /*03b8*/ 	.short	0x010b
        /*03ba*/ 	.byte	0x0d
	.zero		1


	//   ....[50]....
        /*03bc*/ 	.word	0x00008b50
        /*03c0*/ 	.word	0x000000ff
        /*03c4*/ 	.word	0x00000000
        /*03c8*/ 	.short	0x0101
        /*03ca*/ 	.byte	0x15
	.zero		1


	//   ....[51]....
        /*03cc*/ 	.word	0x00008b80
        /*03d0*/ 	.word	0x000000ff
        /*03d4*/ 	.word	0x00000078
        /*03d8*/ 	.short	0x010a
        /*03da*/ 	.byte	0x0d
	.zero		1


	//   ....[52]....
        /*03dc*/ 	.word	0x00008c80
        /*03e0*/ 	.word	0x000000ff
        /*03e4*/ 	.word	0x00000058
        /*03e8*/ 	.short	0x010b
        /*03ea*/ 	.byte	0x0d
	.zero		1


	//   ....[53]....
        /*03ec*/ 	.word	0x00008cf0
        /*03f0*/ 	.word	0x000000ff
        /*03f4*/ 	.word	0x00000000
        /*03f8*/ 	.short	0x0101
        /*03fa*/ 	.byte	0x1d
	.zero		1


	//   ....[54]....
        /*03fc*/ 	.word	0x00008d30
        /*0400*/ 	.word	0x000000ff
        /*0404*/ 	.word	0x00000060
        /*0408*/ 	.short	0x010a
        /*040a*/ 	.byte	0x0d
	.zero		1


	//   ....[55]....
        /*040c*/ 	.word	0x00008e20
        /*0410*/ 	.word	0x000000ff
        /*0414*/ 	.word	0x00000040
        /*0418*/ 	.short	0x010b
        /*041a*/ 	.byte	0x0d
	.zero		1


	//   ....[56]....
        /*041c*/ 	.word	0x00008e60
        /*0420*/ 	.word	0x000000ff
        /*0424*/ 	.word	0x00000000
        /*0428*/ 	.short	0x0101
        /*042a*/ 	.byte	0x10
	.zero		1


	//   ....[57]....
        /*042c*/ 	.word	0x00008e90
        /*0430*/ 	.word	0x000000ff
        /*0434*/ 	.word	0x00000068
        /*0438*/ 	.short	0x010a
        /*043a*/ 	.byte	0x0d
	.zero		1


	//   ....[58]....
        /*043c*/ 	.word	0x00008f90
        /*0440*/ 	.word	0x000000ff
        /*0444*/ 	.word	0x00000048
        /*0448*/ 	.short	0x010b
        /*044a*/ 	.byte	0x0d
	.zero		1


	//   ....[59]....
        /*044c*/ 	.word	0x00008fd0
        /*0450*/ 	.word	0x000000ff
        /*0454*/ 	.word	0x00000000
        /*0458*/ 	.short	0x0101
        /*045a*/ 	.byte	0x14
	.zero		1


	//   ....[60]....
        /*045c*/ 	.word	0x00009010
        /*0460*/ 	.word	0x000000ff
        /*0464*/ 	.word	0x00000070
        /*0468*/ 	.short	0x010a
        /*046a*/ 	.byte	0x0d
	.zero		1


	//   ....[61]....
        /*046c*/ 	.word	0x000090f0
        /*0470*/ 	.word	0x000000ff
        /*0474*/ 	.word	0x00000050
        /*0478*/ 	.short	0x010b
        /*047a*/ 	.byte	0x0d
	.zero		1


	//   ....[62]....
        /*047c*/ 	.word	0x00009130
        /*0480*/ 	.word	0x000000ff
        /*0484*/ 	.word	0x00000000
        /*0488*/ 	.short	0x0101
        /*048a*/ 	.byte	0x15
	.zero		1


	//   ....[63]....
        /*048c*/ 	.word	0x00009160
        /*0490*/ 	.word	0x000000ff
        /*0494*/ 	.word	0x00000078
        /*0498*/ 	.short	0x010a
        /*049a*/ 	.byte	0x0d
	.zero		1


	//   ....[64]....
        /*049c*/ 	.word	0x00009260
        /*04a0*/ 	.word	0x000000ff
        /*04a4*/ 	.word	0x00000058
        /*04a8*/ 	.short	0x010b
        /*04aa*/ 	.byte	0x0d
	.zero		1


	//   ....[65]....
        /*04ac*/ 	.word	0x000092b0
        /*04b0*/ 	.word	0x000000ff
        /*04b4*/ 	.word	0x00000000
        /*04b8*/ 	.short	0x0101
        /*04ba*/ 	.byte	0x1d
	.zero		1


	//   ....[66]....
        /*04bc*/ 	.word	0x00009970
        /*04c0*/ 	.word	0x00000000
        /*04c4*/ 	.word	0x00000060
        /*04c8*/ 	.short	0x010a
        /*04ca*/ 	.byte	0x3f
	.zero		1


	//   ....[67]....
        /*04cc*/ 	.word	0x000099b0
        /*04d0*/ 	.word	0x00000000
        /*04d4*/ 	.word	0x00000068
        /*04d8*/ 	.short	0x010a
        /*04da*/ 	.byte	0x3f
	.zero		1


	//   ....[68]....
        /*04dc*/ 	.word	0x000099f0
        /*04e0*/ 	.word	0x00000000
        /*04e4*/ 	.word	0x00000070
        /*04e8*/ 	.short	0x010a
        /*04ea*/ 	.byte	0x3f
	.zero		1


	//   ....[69]....
        /*04ec*/ 	.word	0x00009a50
        /*04f0*/ 	.word	0x00000000
        /*04f4*/ 	.word	0x00000078
        /*04f8*/ 	.short	0x010a
        /*04fa*/ 	.byte	0x3f
	.zero		1


	//   ....[70]....
        /*04fc*/ 	.word	0x00009db0
        /*0500*/ 	.word	0x0000000e
        /*0504*/ 	.word	0x00000020
        /*0508*/ 	.short	0x010a
        /*050a*/ 	.byte	0x3f
	.zero		1


	//   ....[71]....
        /*050c*/ 	.word	0x0000a160
        /*0510*/ 	.word	0x00000004
        /*0514*/ 	.word	0x00000088
        /*0518*/ 	.short	0x0101
        /*051a*/ 	.byte	0x3f
	.zero		1


	//   ....[72]....
        /*051c*/ 	.word	0x0000a870
        /*0520*/ 	.word	0x00000005
        /*0524*/ 	.word	0x00000000
        /*0528*/ 	.short	0x010a
        /*052a*/ 	.byte	0x3f
	.zero		1


	//   ....[73]....
        /*052c*/ 	.word	0x0000a8f0
        /*0530*/ 	.word	0x00000007
        /*0534*/ 	.word	0x00000000
        /*0538*/ 	.short	0x010a
        /*053a*/ 	.byte	0x3f
	.zero		1


	//   ....[74]....
        /*053c*/ 	.word	0x0000a980
        /*0540*/ 	.word	0x00000006
        /*0544*/ 	.word	0x00000000
        /*0548*/ 	.short	0x010a
        /*054a*/ 	.byte	0x3f
	.zero		1


	//   ....[75]....
        /*054c*/ 	.word	0x0000aa10
        /*0550*/ 	.word	0x00000003
        /*0554*/ 	.word	0x00000000
        /*0558*/ 	.short	0x010a
        /*055a*/ 	.byte	0x3f
	.zero		1


	//   ....[76]....
        /*055c*/ 	.word	0x0000aa70
        /*0560*/ 	.word	0x00000003
        /*0564*/ 	.word	0x00000000
        /*0568*/ 	.short	0x010a
        /*056a*/ 	.byte	0x3f
	.zero		1


	//   ....[77]....
        /*056c*/ 	.word	0x0000aad0
        /*0570*/ 	.word	0x00000005
        /*0574*/ 	.word	0x00000000
        /*0578*/ 	.short	0x010a
        /*057a*/ 	.byte	0x3f
	.zero		1


	//   ....[78]....
        /*057c*/ 	.word	0x0000ab30
        /*0580*/ 	.word	0x00000005
        /*0584*/ 	.word	0x00000040
        /*0588*/ 	.short	0x010a
        /*058a*/ 	.byte	0x3f
	.zero		1


	//   ....[79]....
        /*058c*/ 	.word	0x0000ab80
        /*0590*/ 	.word	0x00000004
        /*0594*/ 	.word	0x00000040
        /*0598*/ 	.short	0x010a
        /*059a*/ 	.byte	0x3f
	.zero		1


	//   ....[80]....
        /*059c*/ 	.word	0x0000abd0
        /*05a0*/ 	.word	0x00000004
        /*05a4*/ 	.word	0x00000040
        /*05a8*/ 	.short	0x010a
        /*05aa*/ 	.byte	0x3f
	.zero		1


	//   ....[81]....
        /*05ac*/ 	.word	0x0000ac20
        /*05b0*/ 	.word	0x00000005
        /*05b4*/ 	.word	0x00000040
        /*05b8*/ 	.short	0x010a
        /*05ba*/ 	.byte	0x3f
	.zero		1


	//   ....[82]....
        /*05bc*/ 	.word	0x0000ac70
        /*05c0*/ 	.word	0x00000004
        /*05c4*/ 	.word	0x00000040
        /*05c8*/ 	.short	0x010a
        /*05ca*/ 	.byte	0x3f
	.zero		1


	//   ....[83]....
        /*05cc*/ 	.word	0x0000acc0
        /*05d0*/ 	.word	0x00000004
        /*05d4*/ 	.word	0x00000040
        /*05d8*/ 	.short	0x010a
        /*05da*/ 	.byte	0x3f
	.zero		1


	//   ....[84]....
        /*05dc*/ 	.word	0x0000ad10
        /*05e0*/ 	.word	0x00000004
        /*05e4*/ 	.word	0x00000040
        /*05e8*/ 	.short	0x010a
        /*05ea*/ 	.byte	0x3f
	.zero		1


	//   ....[85]....
        /*05ec*/ 	.word	0x0000ad60
        /*05f0*/ 	.word	0x00000004
        /*05f4*/ 	.word	0x00000040
        /*05f8*/ 	.short	0x010a
        /*05fa*/ 	.byte	0x3f
	.zero		1


	//   ....[86]....
        /*05fc*/ 	.word	0x0000adc0
        /*0600*/ 	.word	0x00000003
        /*0604*/ 	.word	0x00000088
        /*0608*/ 	.short	0x010a
        /*060a*/ 	.byte	0x3f
	.zero		1


	//   ....[87]....
        /*060c*/ 	.word	0x0000ae20
        /*0610*/ 	.word	0x00000005
        /*0614*/ 	.word	0x00000060
        /*0618*/ 	.short	0x010a
        /*061a*/ 	.byte	0x3f
	.zero		1


	//   ....[88]....
        /*061c*/ 	.word	0x0000ae80
        /*0620*/ 	.word	0x00000005
        /*0624*/ 	.word	0x00000068
        /*0628*/ 	.short	0x010a
        /*062a*/ 	.byte	0x3f
	.zero		1


	//   ....[89]....
        /*062c*/ 	.word	0x0000aee0
        /*0630*/ 	.word	0x00000005
        /*0634*/ 	.word	0x00000070
        /*0638*/ 	.short	0x010a
        /*063a*/ 	.byte	0x3f
	.zero		1


	//   ....[90]....
        /*063c*/ 	.word	0x0000af40
        /*0640*/ 	.word	0x00000005
        /*0644*/ 	.word	0x00000078
        /*0648*/ 	.short	0x010a
        /*064a*/ 	.byte	0x3f
	.zero		1


	//   ....[91]....
        /*064c*/ 	.word	0x0000afa0
        /*0650*/ 	.word	0x00000005
        /*0654*/ 	.word	0x00000060
        /*0658*/ 	.short	0x010a
        /*065a*/ 	.byte	0x3f
	.zero		1


	//   ....[92]....
        /*065c*/ 	.word	0x0000b000
        /*0660*/ 	.word	0x00000005
        /*0664*/ 	.word	0x00000068
        /*0668*/ 	.short	0x010a
        /*066a*/ 	.byte	0x3f
	.zero		1


	//   ....[93]....
        /*066c*/ 	.word	0x0000b060
        /*0670*/ 	.word	0x00000005
        /*0674*/ 	.word	0x00000070
        /*0678*/ 	.short	0x010a
        /*067a*/ 	.byte	0x3f
	.zero		1


	//   ....[94]....
        /*067c*/ 	.word	0x0000b0c0
        /*0680*/ 	.word	0x00000005
        /*0684*/ 	.word	0x00000078
        /*0688*/ 	.short	0x010a
        /*068a*/ 	.byte	0x3f
	.zero		1


	//   ....[95]....
        /*068c*/ 	.word	0x0000b110
        /*0690*/ 	.word	0x00000000
        /*0694*/ 	.word	0x00000060
        /*0698*/ 	.short	0x010a
        /*069a*/ 	.byte	0x3f
	.zero		1


	//   ....[96]....
        /*069c*/ 	.word	0x0000b160
        /*06a0*/ 	.word	0x00000000
        /*06a4*/ 	.word	0x00000068
        /*06a8*/ 	.short	0x010a
        /*06aa*/ 	.byte	0x3f
	.zero		1


	//   ....[97]....
        /*06ac*/ 	.word	0x0000b1b0
        /*06b0*/ 	.word	0x00000000
        /*06b4*/ 	.word	0x00000070
        /*06b8*/ 	.short	0x010a
        /*06ba*/ 	.byte	0x3f
	.zero		1


	//   ....[98]....
        /*06bc*/ 	.word	0x0000b280
        /*06c0*/ 	.word	0x0000000e
        /*06c4*/ 	.word	0x00000020
        /*06c8*/ 	.short	0x010a
        /*06ca*/ 	.byte	0x3f
	.zero		1


	//   ....[99]....
        /*06cc*/ 	.word	0x0000b350
        /*06d0*/ 	.word	0x00000005
        /*06d4*/ 	.word	0x00000000
        /*06d8*/ 	.short	0x010a
        /*06da*/ 	.byte	0x3f
	.zero		1


	//   ....[100]....
        /*06dc*/ 	.word	0x0000b3a0
        /*06e0*/ 	.word	0x00000007
        /*06e4*/ 	.word	0x00000000
        /*06e8*/ 	.short	0x010a
        /*06ea*/ 	.byte	0x3f
	.zero		1


	//   ....[101]....
        /*06ec*/ 	.word	0x0000b3f0
        /*06f0*/ 	.word	0x00000006
        /*06f4*/ 	.word	0x00000000
        /*06f8*/ 	.short	0x010a
        /*06fa*/ 	.byte	0x3f
	.zero		1


	//----- nvinfo : EIATTR_NUM_MBARRIERS
	.align		4
.L_38:
        /*06fc*/ 	.byte	0x03, 0x38
        /*06fe*/ 	.short	0x0012


	//----- nvinfo : EIATTR_EXIT_INSTR_OFFSETS
	.align		4
        /*0700*/ 	.byte	0x04, 0x1c
        /*0702*/ 	.short	(.L_40 - .L_39)


	//   ....[0]....
.L_39:
        /*0704*/ 	.word	0x0000aa60


	//----- nvinfo : EIATTR_MAX_THREADS
	.align		4
.L_40:
        /*0708*/ 	.byte	0x04, 0x05
        /*070a*/ 	.short	(.L_42 - .L_41)
.L_41:
        /*070c*/ 	.word	0x00000180
        /*0710*/ 	.word	0x00000001
        /*0714*/ 	.word	0x00000001


	//----- nvinfo : EIATTR_CRS_STACK_SIZE
	.align		4
.L_42:
        /*0718*/ 	.byte	0x04, 0x1e
        /*071a*/ 	.short	(.L_44 - .L_43)
.L_43:
        /*071c*/ 	.word	0x00000000


	//----- nvinfo : EIATTR_CBANK_PARAM_SIZE
	.align		4
.L_44:
        /*0720*/ 	.byte	0x03, 0x19
        /*0722*/ 	.short	0x0770


	//----- nvinfo : EIATTR_PARAM_CBANK
	.align		4
        /*0724*/ 	.byte	0x04, 0x0a
        /*0726*/ 	.short	(.L_46 - .L_45)
	.align		4
.L_45:
        /*0728*/ 	.word	index@(.nv.constant0._ZN7cutlass13device_kernelINS_4gemm6kernel13GemmUniversalIN4cute5tupleIJiiiiEEENS1_10collective13CollectiveMmaINS1_34MainloopSm90TmaGmmaWarpSpecializedILi4ENS5_IJNS4_1CILi2EEENSA_ILi1EEESC_EEENS1_35KernelTmaWarpSpecializedCooperativeEEENS5_IJNSA_ILi256EEENSA_ILi128EEENSA_ILi64EEEEEENS_10bfloat16_tENS5_IJlSC_lEEESK_SL_NS4_8TiledMMAINS4_8MMA_AtomIJNS4_4SM904GMMA28MMA_64x128x16_F32BF16BF16_SSILNSP_5MajorE0ELSR_0ELNSP_7ScaleInE1ELSS_1EEEEEENS4_6LayoutISD_NS5_IJSC_NSA_ILi0EEESW_EEEEENS5_IJNS4_10UnderscoreESZ_SZ_EEEEENS4_13SM90_TMA_LOADENS4_14ComposedLayoutINS4_7SwizzleILi3ELi4ELi3EEENS4_18smem_ptr_flag_bitsILi16EEENSV_INS5_IJNSA_ILi8EEESI_EEENS5_IJSI_SC_EEEEEEEvNS4_8identityENS4_23SM90_TMA_LOAD_MULTICASTES1C_vS1D_EENS_8epilogue10collective18CollectiveEpilogueINS1G_22Sm90TmaWarpSpecializedILi4ELi2ELi16ELb1ELb0EEEJSJ_NS5_IJSH_NSA_ILi32EEEEEESK_SL_SK_SL_NS1G_6fusion15FusionCallbacksIS1K_NS1N_23LinCombPerRowBiasEltActINS1G_6thread4ReLuESK_fSK_SK_fLi8ELNS_15FloatRoundStyleE2EEESJ_S1M_JEEES12_NS13_INS14_ILi2ELi4ELi3EEES17_NSV_INS5_IJS18_S1L_EEENS5_IJS1L_SC_EEEEEEENS4_17SM75_U32x4_LDSM_NENS4_14SM90_TMA_STOREES1Z_NS4_17SM90_U32x4_STSM_NENS4_9Copy_AtomIJS22_NS_6half_tEEEEvEEEvvEEEEvNT_6ParamsE)
        /*072c*/ 	.short	0x0210
        /*072e*/ 	.short	0x0770


	//----- nvinfo : EIATTR_SW_WAR
	.align		4
.L_46:
        /*0730*/ 	.byte	0x04, 0x36
        /*0732*/ 	.short	(.L_48 - .L_47)
.L_47:
        /*0734*/ 	.word	0x00000008
.L_48:


//--------------------- .nv.callgraph             --------------------------
	.section	.nv.callgraph,"",@"SHT_CUDA_CALLGRAPH"
	.align	4
	.sectionentsize	8
	.align		4
        /*0000*/ 	.word	0x00000000
	.align		4
        /*0004*/ 	.word	0xffffffff
	.align		4
        /*0008*/ 	.word	index@(_ZN7cutlass13device_kernelINS_4gemm6kernel13GemmUniversalIN4cute5tupleIJiiiiEEENS1_10collective13CollectiveMmaINS1_34MainloopSm90TmaGmmaWarpSpecializedILi4ENS5_IJNS4_1CILi2EEENSA_ILi1EEESC_EEENS1_35KernelTmaWarpSpecializedCooperativeEEENS5_IJNSA_ILi256EEENSA_ILi128EEENSA_ILi64EEEEEENS_10bfloat16_tENS5_IJlSC_lEEESK_SL_NS4_8TiledMMAINS4_8MMA_AtomIJNS4_4SM904GMMA28MMA_64x128x16_F32BF16BF16_SSILNSP_5MajorE0ELSR_0ELNSP_7ScaleInE1ELSS_1EEEEEENS4_6LayoutISD_NS5_IJSC_NSA_ILi0EEESW_EEEEENS5_IJNS4_10UnderscoreESZ_SZ_EEEEENS4_13SM90_TMA_LOADENS4_14ComposedLayoutINS4_7SwizzleILi3ELi4ELi3EEENS4_18smem_ptr_flag_bitsILi16EEENSV_INS5_IJNSA_ILi8EEESI_EEENS5_IJSI_SC_EEEEEEEvNS4_8identityENS4_23SM90_TMA_LOAD_MULTICASTES1C_vS1D_EENS_8epilogue10collective18CollectiveEpilogueINS1G_22Sm90TmaWarpSpecializedILi4ELi2ELi16ELb1ELb0EEEJSJ_NS5_IJSH_NSA_ILi32EEEEEESK_SL_SK_SL_NS1G_6fusion15FusionCallbacksIS1K_NS1N_23LinCombPerRowBiasEltActINS1G_6thread4ReLuESK_fSK_SK_fLi8ELNS_15FloatRoundStyleE2EEESJ_S1M_JEEES12_NS13_INS14_ILi2ELi4ELi3EEES17_NSV_INS5_IJS18_S1L_EEENS5_IJS1L_SC_EEEEEEENS4_17SM75_U32x4_LDSM_NENS4_14SM90_TMA_STOREES1Z_NS4_17SM90_U32x4_STSM_NENS4_9Copy_AtomIJS22_NS_6half_tEEEEvEEEvvEEEEvNT_6ParamsE)
	.align		4
        /*000c*/ 	.word	index@(__assertfail)
	.align		4
        /*0010*/ 	.word	0x00000000
	.align		4
        /*0014*/ 	.word	0xfffffffe
	.align		4
        /*0018*/ 	.word	0x00000000
	.align		4
        /*001c*/ 	.word	0xfffffffd
	.align		4
        /*0020*/ 	.word	0x00000000
	.align		4
        /*0024*/ 	.word	0xfffffffc


//--------------------- .nv.constant4             --------------------------
	.section	.nv.constant4,"a",@progbits
	.align	8
	.align		8
.nv.constant4:
        /*0000*/ 	.dword	__assertfail
	.align		8
        /*0008*/ 	.dword	__unnamed_1
	.align		8
        /*0010*/ 	.dword	__unnamed_2
	.align		8
        /*0018*/ 	.dword	_ZN39_INTERNAL_dc0f3d8d_4_k_cu_4a71bc16_34844cuda3std3__45__cpo5beginE
	.align		8
        /*0020*/ 	.dword	_ZN39_INTERNAL_dc0f3d8d_4_k_cu_4a71bc16_34844cuda3std3__45__cpo3endE
	.align		8
        /*0028*/ 	.dword	_ZN39_INTERNAL_dc0f3d8d_4_k_cu_4a71bc16_34844cuda3std3__45__cpo6cbeginE
	.align		8
        /*0030*/ 	.dword	_ZN39_INTERNAL_dc0f3d8d_4_k_cu_4a71bc16_34844cuda3std3__45__cpo4cendE
	.align		8
        /*0038*/ 	.dword	_ZN39_INTERNAL_dc0f3d8d_4_k_cu_4a71bc16_34844cuda3std3__441_GLOBAL__N__dc0f3d8d_4_k_cu_4a71bc16_34846ignoreE
	.align		8
        /*0040*/ 	.dword	_ZN39_INTERNAL_dc0f3d8d_4_k_cu_4a71bc16_34844cuda3std3__419piecewise_constructE
	.align		8
        /*0048*/ 	.dword	_ZN39_INTERNAL_dc0f3d8d_4_k_cu_4a71bc16_34844cuda3std3__48in_placeE
	.align		8
        /*0050*/ 	.dword	_ZN39_INTERNAL_dc0f3d8d_4_k_cu_4a71bc16_34844cuda3std6ranges3__45__cpo4swapE
	.align		8
        /*0058*/ 	.dword	_ZN39_INTERNAL_dc0f3d8d_4_k_cu_4a71bc16_34844cuda3std6ranges3__45__cpo9iter_moveE
	.align		8
        /*0060*/ 	.dword	_ZN39_INTERNAL_dc0f3d8d_4_k_cu_4a71bc16_34844cute7productE
	.align		8
        /*0068*/ 	.dword	_ZN39_INTERNAL_dc0f3d8d_4_k_cu_4a71bc16_34844cute1_E
	.align		8
        /*0070*/ 	.dword	$str$22
	.align		8
        /*0078*/ 	.dword	$str$23
	.align		8
        /*0080*/ 	.dword	$str$26
	.align		8
        /*0088*/ 	.dword	$str$27


//--------------------- .text._ZN7cutlass13device_kernelINS_4gemm6kernel13GemmUniversalIN4cute5tupleIJiiiiEEENS1_10collective13CollectiveMmaINS1_34MainloopSm90TmaGmmaWarpSpecializedILi4ENS5_IJNS4_1CILi2EEENSA_ILi1EEESC_EEENS1_35KernelTmaWarpSpecializedCooperativeEEENS5_IJNSA_ILi256EEENSA_ILi128EEENSA_ILi64EEEEEENS_10bfloat16_tENS5_IJlSC_lEEESK_SL_NS4_8TiledMMAINS4_8MMA_AtomIJNS4_4SM904GMMA28MMA_64x128x16_F32BF16BF16_SSILNSP_5MajorE0ELSR_0ELNSP_7ScaleInE1ELSS_1EEEEEENS4_6LayoutISD_NS5_IJSC_NSA_ILi0EEESW_EEEEENS5_IJNS4_10UnderscoreESZ_SZ_EEEEENS4_13SM90_TMA_LOADENS4_14ComposedLayoutINS4_7SwizzleILi3ELi4ELi3EEENS4_18smem_ptr_flag_bitsILi16EEENSV_INS5_IJNSA_ILi8EEESI_EEENS5_IJSI_SC_EEEEEEEvNS4_8identityENS4_23SM90_TMA_LOAD_MULTICASTES1C_vS1D_EENS_8epilogue10collective18CollectiveEpilogueINS1G_22Sm90TmaWarpSpecializedILi4ELi2ELi16ELb1ELb0EEEJSJ_NS5_IJSH_NSA_ILi32EEEEEESK_SL_SK_SL_NS1G_6fusion15FusionCallbacksIS1K_NS1N_23LinCombPerRowBiasEltActINS1G_6thread4ReLuESK_fSK_SK_fLi8ELNS_15FloatRoundStyleE2EEESJ_S1M_JEEES12_NS13_INS14_ILi2ELi4ELi3EEES17_NSV_INS5_IJS18_S1L_EEENS5_IJS1L_SC_EEEEEEENS4_17SM75_U32x4_LDSM_NENS4_14SM90_TMA_STOREES1Z_NS4_17SM90_U32x4_STSM_NENS4_9Copy_AtomIJS22_NS_6half_tEEEEvEEEvvEEEEvNT_6ParamsE --------------------------
	.section	.text._ZN7cutlass13device_kernelINS_4gemm6kernel13GemmUniversalIN4cute5tupleIJiiiiEEENS1_10collective13CollectiveMmaINS1_34MainloopSm90TmaGmmaWarpSpecializedILi4ENS5_IJNS4_1CILi2EEENSA_ILi1EEESC_EEENS1_35KernelTmaWarpSpecializedCooperativeEEENS5_IJNSA_ILi256EEENSA_ILi128EEENSA_ILi64EEEEEENS_10bfloat16_tENS5_IJlSC_lEEESK_SL_NS4_8TiledMMAINS4_8MMA_AtomIJNS4_4SM904GMMA28MMA_64x128x16_F32BF16BF16_SSILNSP_5MajorE0ELSR_0ELNSP_7ScaleInE1ELSS_1EEEEEENS4_6LayoutISD_NS5_IJSC_NSA_ILi0EEESW_EEEEENS5_IJNS4_10UnderscoreESZ_SZ_EEEEENS4_13SM90_TMA_LOADENS4_14ComposedLayoutINS4_7SwizzleILi3ELi4ELi3EEENS4_18smem_ptr_flag_bitsILi16EEENSV_INS5_IJNSA_ILi8EEESI_EEENS5_IJSI_SC_EEEEEEEvNS4_8identityENS4_23SM90_TMA_LOAD_MULTICASTES1C_vS1D_EENS_8epilogue10collective18CollectiveEpilogueINS1G_22Sm90TmaWarpSpecializedILi4ELi2ELi16ELb1ELb0EEEJSJ_NS5_IJSH_NSA_ILi32EEEEEESK_SL_SK_SL_NS1G_6fusion15FusionCallbacksIS1K_NS1N_23LinCombPerRowBiasEltActINS1G_6thread4ReLuESK_fSK_SK_fLi8ELNS_15FloatRoundStyleE2EEESJ_S1M_JEEES12_NS13_INS14_ILi2ELi4ELi3EEES17_NSV_INS5_IJS18_S1L_EEENS5_IJS1L_SC_EEEEEEENS4_17SM75_U32x4_LDSM_NENS4_14SM90_TMA_STOREES1Z_NS4_17SM90_U32x4_STSM_NENS4_9Copy_AtomIJS22_NS_6half_tEEEEvEEEvvEEEEvNT_6ParamsE,"ax",@progbits
	.align	128
.text._ZN7cutlass13device_kernelINS_4gemm6kernel13GemmUniversalIN4cute5tupleIJiiiiEEENS1_10collective13CollectiveMmaINS1_34MainloopSm90TmaGmmaWarpSpecializedILi4ENS5_IJNS4_1CILi2EEENSA_ILi1EEESC_EEENS1_35KernelTmaWarpSpecializedCooperativeEEENS5_IJNSA_ILi256EEENSA_ILi128EEENSA_ILi64EEEEEENS_10bfloat16_tENS5_IJlSC_lEEESK_SL_NS4_8TiledMMAINS4_8MMA_AtomIJNS4_4SM904GMMA28MMA_64x128x16_F32BF16BF16_SSILNSP_5MajorE0ELSR_0ELNSP_7ScaleInE1ELSS_1EEEEEENS4_6LayoutISD_NS5_IJSC_NSA_ILi0EEESW_EEEEENS5_IJNS4_10UnderscoreESZ_SZ_EEEEENS4_13SM90_TMA_LOADENS4_14ComposedLayoutINS4_7SwizzleILi3ELi4ELi3EEENS4_18smem_ptr_flag_bitsILi16EEENSV_INS5_IJNSA_ILi8EEESI_EEENS5_IJSI_SC_EEEEEEEvNS4_8identityENS4_23SM90_TMA_LOAD_MULTICASTES1C_vS1D_EENS_8epilogue10collective18CollectiveEpilogueINS1G_22Sm90TmaWarpSpecializedILi4ELi2ELi16ELb1ELb0EEEJSJ_NS5_IJSH_NSA_ILi32EEEEEESK_SL_SK_SL_NS1G_6fusion15FusionCallbacksIS1K_NS1N_23LinCombPerRowBiasEltActINS1G_6thread4ReLuESK_fSK_SK_fLi8ELNS_15FloatRoundStyleE2EEESJ_S1M_JEEES12_NS13_INS14_ILi2ELi4ELi3EEES17_NSV_INS5_IJS18_S1L_EEENS5_IJS1L_SC_EEEEEEENS4_17SM75_U32x4_LDSM_NENS4_14SM90_TMA_STOREES1Z_NS4_17SM90_U32x4_STSM_NENS4_9Copy_AtomIJS22_NS_6half_tEEEEvEEEvvEEEEvNT_6ParamsE:
        .type           _ZN7cutlass13device_kernelINS_4gemm6kernel13GemmUniversalIN4cute5tupleIJiiiiEEENS1_10collective13CollectiveMmaINS1_34MainloopSm90TmaGmmaWarpSpecializedILi4ENS5_IJNS4_1CILi2EEENSA_ILi1EEESC_EEENS1_35KernelTmaWarpSpecializedCooperativeEEENS5_IJNSA_ILi256EEENSA_ILi128EEENSA_ILi64EEEEEENS_10bfloat16_tENS5_IJlSC_lEEESK_SL_NS4_8TiledMMAINS4_8MMA_AtomIJNS4_4SM904GMMA28MMA_64x128x16_F32BF16BF16_SSILNSP_5MajorE0ELSR_0ELNSP_7ScaleInE1ELSS_1EEEEEENS4_6LayoutISD_NS5_IJSC_NSA_ILi0EEESW_EEEEENS5_IJNS4_10UnderscoreESZ_SZ_EEEEENS4_13SM90_TMA_LOADENS4_14ComposedLayoutINS4_7SwizzleILi3ELi4ELi3EEENS4_18smem_ptr_flag_bitsILi16EEENSV_INS5_IJNSA_ILi8EEESI_EEENS5_IJSI_SC_EEEEEEEvNS4_8identityENS4_23SM90_TMA_LOAD_MULTICASTES1C_vS1D_EENS_8epilogue10collective18CollectiveEpilogueINS1G_22Sm90TmaWarpSpecializedILi4ELi2ELi16ELb1ELb0EEEJSJ_NS5_IJSH_NSA_ILi32EEEEEESK_SL_SK_SL_NS1G_6fusion15FusionCallbacksIS1K_NS1N_23LinCombPerRowBiasEltActINS1G_6thread4ReLuESK_fSK_SK_fLi8ELNS_15FloatRoundStyleE2EEESJ_S1M_JEEES12_NS13_INS14_ILi2ELi4ELi3EEES17_NSV_INS5_IJS18_S1L_EEENS5_IJS1L_SC_EEEEEEENS4_17SM75_U32x4_LDSM_NENS4_14SM90_TMA_STOREES1Z_NS4_17SM90_U32x4_STSM_NENS4_9Copy_AtomIJS22_NS_6half_tEEEEvEEEvvEEEEvNT_6ParamsE,@function
        .size           _ZN7cutlass13device_kernelINS_4gemm6kernel13GemmUniversalIN4cute5tupleIJiiiiEEENS1_10collective13CollectiveMmaINS1_34MainloopSm90TmaGmmaWarpSpecializedILi4ENS5_IJNS4_1CILi2EEENSA_ILi1EEESC_EEENS1_35KernelTmaWarpSpecializedCooperativeEEENS5_IJNSA_ILi256EEENSA_ILi128EEENSA_ILi64EEEEEENS_10bfloat16_tENS5_IJlSC_lEEESK_SL_NS4_8TiledMMAINS4_8MMA_AtomIJNS4_4SM904GMMA28MMA_64x128x16_F32BF16BF16_SSILNSP_5MajorE0ELSR_0ELNSP_7ScaleInE1ELSS_1EEEEEENS4_6LayoutISD_NS5_IJSC_NSA_ILi0EEESW_EEEEENS5_IJNS4_10UnderscoreESZ_SZ_EEEEENS4_13SM90_TMA_LOADENS4_14ComposedLayoutINS4_7SwizzleILi3ELi4ELi3EEENS4_18smem_ptr_flag_bitsILi16EEENSV_INS5_IJNSA_ILi8EEESI_EEENS5_IJSI_SC_EEEEEEEvNS4_8identityENS4_23SM90_TMA_LOAD_MULTICASTES1C_vS1D_EENS_8epilogue10collective18CollectiveEpilogueINS1G_22Sm90TmaWarpSpecializedILi4ELi2ELi16ELb1ELb0EEEJSJ_NS5_IJSH_NSA_ILi32EEEEEESK_SL_SK_SL_NS1G_6fusion15FusionCallbacksIS1K_NS1N_23LinCombPerRowBiasEltActINS1G_6thread4ReLuESK_fSK_SK_fLi8ELNS_15FloatRoundStyleE2EEESJ_S1M_JEEES12_NS13_INS14_ILi2ELi4ELi3EEES17_NSV_INS5_IJS18_S1L_EEENS5_IJS1L_SC_EEEEEEENS4_17SM75_U32x4_LDSM_NENS4_14SM90_TMA_STOREES1Z_NS4_17SM90_U32x4_STSM_NENS4_9Copy_AtomIJS22_NS_6half_tEEEEvEEEvvEEEEvNT_6ParamsE,(.L_x_267 - _ZN7cutlass13device_kernelINS_4gemm6kernel13GemmUniversalIN4cute5tupleIJiiiiEEENS1_10collective13CollectiveMmaINS1_34MainloopSm90TmaGmmaWarpSpecializedILi4ENS5_IJNS4_1CILi2EEENSA_ILi1EEESC_EEENS1_35KernelTmaWarpSpecializedCooperativeEEENS5_IJNSA_ILi256EEENSA_ILi128EEENSA_ILi64EEEEEENS_10bfloat16_tENS5_IJlSC_lEEESK_SL_NS4_8TiledMMAINS4_8MMA_AtomIJNS4_4SM904GMMA28MMA_64x128x16_F32BF16BF16_SSILNSP_5MajorE0ELSR_0ELNSP_7ScaleInE1ELSS_1EEEEEENS4_6LayoutISD_NS5_IJSC_NSA_ILi0EEESW_EEEEENS5_IJNS4_10UnderscoreESZ_SZ_EEEEENS4_13SM90_TMA_LOADENS4_14ComposedLayoutINS4_7SwizzleILi3ELi4ELi3EEENS4_18smem_ptr_flag_bitsILi16EEENSV_INS5_IJNSA_ILi8EEESI_EEENS5_IJSI_SC_EEEEEEEvNS4_8identityENS4_23SM90_TMA_LOAD_MULTICASTES1C_vS1D_EENS_8epilogue10collective18CollectiveEpilogueINS1G_22Sm90TmaWarpSpecializedILi4ELi2ELi16ELb1ELb0EEEJSJ_NS5_IJSH_NSA_ILi32EEEEEESK_SL_SK_SL_NS1G_6fusion15FusionCallbacksIS1K_NS1N_23LinCombPerRowBiasEltActINS1G_6thread4ReLuESK_fSK_SK_fLi8ELNS_15FloatRoundStyleE2EEESJ_S1M_JEEES12_NS13_INS14_ILi2ELi4ELi3EEES17_NSV_INS5_IJS18_S1L_EEENS5_IJS1L_SC_EEEEEEENS4_17SM75_U32x4_LDSM_NENS4_14SM90_TMA_STOREES1Z_NS4_17SM90_U32x4_STSM_NENS4_9Copy_AtomIJS22_NS_6half_tEEEEvEEEvvEEEEvNT_6ParamsE)
        .other          _ZN7cutlass13device_kernelINS_4gemm6kernel13GemmUniversalIN4cute5tupleIJiiiiEEENS1_10collective13CollectiveMmaINS1_34MainloopSm90TmaGmmaWarpSpecializedILi4ENS5_IJNS4_1CILi2EEENSA_ILi1EEESC_EEENS1_35KernelTmaWarpSpecializedCooperativeEEENS5_IJNSA_ILi256EEENSA_ILi128EEENSA_ILi64EEEEEENS_10bfloat16_tENS5_IJlSC_lEEESK_SL_NS4_8TiledMMAINS4_8MMA_AtomIJNS4_4SM904GMMA28MMA_64x128x16_F32BF16BF16_SSILNSP_5MajorE0ELSR_0ELNSP_7ScaleInE1ELSS_1EEEEEENS4_6LayoutISD_NS5_IJSC_NSA_ILi0EEESW_EEEEENS5_IJNS4_10UnderscoreESZ_SZ_EEEEENS4_13SM90_TMA_LOADENS4_14ComposedLayoutINS4_7SwizzleILi3ELi4ELi3EEENS4_18smem_ptr_flag_bitsILi16EEENSV_INS5_IJNSA_ILi8EEESI_EEENS5_IJSI_SC_EEEEEEEvNS4_8identityENS4_23SM90_TMA_LOAD_MULTICASTES1C_vS1D_EENS_8epilogue10collective18CollectiveEpilogueINS1G_22Sm90TmaWarpSpecializedILi4ELi2ELi16ELb1ELb0EEEJSJ_NS5_IJSH_NSA_ILi32EEEEEESK_SL_SK_SL_NS1G_6fusion15FusionCallbacksIS1K_NS1N_23LinCombPerRowBiasEltActINS1G_6thread4ReLuESK_fSK_SK_fLi8ELNS_15FloatRoundStyleE2EEESJ_S1M_JEEES12_NS13_INS14_ILi2ELi4ELi3EEES17_NSV_INS5_IJS18_S1L_EEENS5_IJS1L_SC_EEEEEEENS4_17SM75_U32x4_LDSM_NENS4_14SM90_TMA_STOREES1Z_NS4_17SM90_U32x4_STSM_NENS4_9Copy_AtomIJS22_NS_6half_tEEEEvEEEvvEEEEvNT_6ParamsE,@"STO_CUDA_ENTRY STV_DEFAULT"
_ZN7cutlass13device_kernelINS_4gemm6kernel13GemmUniversalIN4cute5tupleIJiiiiEEENS1_10collective13CollectiveMmaINS1_34MainloopSm90TmaGmmaWarpSpecializedILi4ENS5_IJNS4_1CILi2EEENSA_ILi1EEESC_EEENS1_35KernelTmaWarpSpecializedCooperativeEEENS5_IJNSA_ILi256EEENSA_ILi128EEENSA_ILi64EEEEEENS_10bfloat16_tENS5_IJlSC_lEEESK_SL_NS4_8TiledMMAINS4_8MMA_AtomIJNS4_4SM904GMMA28MMA_64x128x16_F32BF16BF16_SSILNSP_5MajorE0ELSR_0ELNSP_7ScaleInE1ELSS_1EEEEEENS4_6LayoutISD_NS5_IJSC_NSA_ILi0EEESW_EEEEENS5_IJNS4_10UnderscoreESZ_SZ_EEEEENS4_13SM90_TMA_LOADENS4_14ComposedLayoutINS4_7SwizzleILi3ELi4ELi3EEENS4_18smem_ptr_flag_bitsILi16EEENSV_INS5_IJNSA_ILi8EEESI_EEENS5_IJSI_SC_EEEEEEEvNS4_8identityENS4_23SM90_TMA_LOAD_MULTICASTES1C_vS1D_EENS_8epilogue10collective18CollectiveEpilogueINS1G_22Sm90TmaWarpSpecializedILi4ELi2ELi16ELb1ELb0EEEJSJ_NS5_IJSH_NSA_ILi32EEEEEESK_SL_SK_SL_NS1G_6fusion15FusionCallbacksIS1K_NS1N_23LinCombPerRowBiasEltActINS1G_6thread4ReLuESK_fSK_SK_fLi8ELNS_15FloatRoundStyleE2EEESJ_S1M_JEEES12_NS13_INS14_ILi2ELi4ELi3EEES17_NSV_INS5_IJS18_S1L_EEENS5_IJS1L_SC_EEEEEEENS4_17SM75_U32x4_LDSM_NENS4_14SM90_TMA_STOREES1Z_NS4_17SM90_U32x4_STSM_NENS4_9Copy_AtomIJS22_NS_6half_tEEEEvEEEvvEEEEvNT_6ParamsE:
[----:B------:R-:W1:Y:S01]  /*0000*/  LDC R1, c[0x0][0x28] ;  /* 0x00000a00ff017b82 */ /* 0x000e620000000800 */
[----:B------:R-:W2:Y:S07]  /*0010*/  S2R R18, SR_TID.X ;  /* 0x0000000000127919 */ /* 0x000eae0000002100 */
[----:B------:R-:W3:Y:S01]  /*0020*/  LDC.64 R4, c[0x0][0x588] ;  /* 0x00016200ff047b82 */ /* 0x000ee20000000a00 */
[----:B------:R-:W-:Y:S01]  /*0030*/  ELECT P0, URZ, PT ;  /* 0x00000000003f782f */ /* 0x000fe20003800000 */
[----:B------:R-:W-:Y:S01]  /*0040*/  BSSY B0, `(.L_x_0) ;  /* 0x0000016000007945 */ /* 0x000fe20003800000 */
[----:B--2---:R-:W-:-:S02]  /*0050*/  SHF.R.U32.HI R8, RZ, 0x5, R18 ;  /* 0x00000005ff087819 */ /* 0x004fc40000011612 */
[----:B------:R-:W-:-:S03]  /*0060*/  SHF.R.U32.HI R2, RZ, 0x7, R18 ;  /* 0x00000007ff027819 */ /* 0x000fc60000011612 */
[----:B------:R-:W2:Y:S04]  /*0070*/  SHFL.IDX PT, R0, R8, RZ, 0x1f ;  /* 0x00001fff08007589 */ /* 0x000ea800000e0000 */
[----:B------:R4:W1:Y:S01]  /*0080*/  SHFL.IDX PT, R7, R2, RZ, 0x1f ;  /* 0x00001fff02077589 */ /* 0x00086200000e0000 */
[----:B--2---:R-:W-:Y:S02]  /*0090*/  ISETP.NE.OR P0, PT, R0, RZ, !P0 ;  /* 0x000000ff0000720c */ /* 0x004fe40004705670 */
[----:B------:R-:W-:-:S11]  /*00a0*/  SHF.R.S32.HI R3, RZ, 0x1f, R0 ;  /* 0x0000001fff037819 */ /* 0x000fd60000011400 */
[----:B-1-34-:R-:W-:Y:S05]  /*00b0*/  @P0 BRA `(.L_x_1) ;  /* 0x0000000000380947 */ /* 0x01afea0003800000 */
[----:B------:R-:W-:Y:S02]  /*00c0*/  ULDC.64 UR4, c[0x0][0x198] ;  /* 0x0000660000047ab9 */ /* 0x000fe40000000a00 */
[----:B------:R-:W-:Y:S02]  /*00d0*/  UIADD3 UR6, UP0, UR4, 0xf0, URZ ;  /* 0x000000f004067890 */ /* 0x000fe4000ff1e03f */
[----:B------:R-:W-:Y:S02]  /*00e0*/  UIADD3 UR8, UP1, UR4, 0x1f0, URZ ;  /* 0x000001f004087890 */ /* 0x000fe4000ff3e03f */
[----:B------:R-:W-:Y:S02]  /*00f0*/  UIADD3 UR10, UP2, UR4, 0x3f0, URZ ;  /* 0x000003f0040a7890 */ /* 0x000fe4000ff5e03f */
[----:B------:R-:W-:Y:S02]  /*0100*/  UIADD3 UR4, UP3, UR4, 0x4f0, URZ ;  /* 0x000004f004047890 */ /* 0x000fe4000ff7e03f */
[----:B------:R-:W-:-:S02]  /*0110*/  UIADD3.X UR7, URZ, UR5, URZ, UP0, !UPT ;  /* 0x000000053f077290 */ /* 0x000fc400087fe43f */
[----:B------:R-:W-:Y:S02]  /*0120*/  UIADD3.X UR9, URZ, UR5, URZ, UP1, !UPT ;  /* 0x000000053f097290 */ /* 0x000fe40008ffe43f */
[----:B------:R-:W-:Y:S02]  /*0130*/  UIADD3.X UR11, URZ, UR5, URZ, UP2, !UPT ;  /* 0x000000053f0b7290 */ /* 0x000fe400097fe43f */
[----:B------:R-:W-:-:S03]  /*0140*/  UIADD3.X UR5, URZ, UR5, URZ, UP3, !UPT ;  /* 0x000000053f057290 */ /* 0x000fc60009ffe43f */
[----:B------:R1:W-:Y:S02]  /*0150*/  UTMACCTL.PF [UR6] ;  /* 0x00000000060079b9 */ /* 0x0003e40008040000 */
[----:B------:R1:W-:Y:S02]  /*0160*/  UTMACCTL.PF [UR8] ;  /* 0x00000000080079b9 */ /* 0x0003e40008040000 */
[----:B------:R1:W-:Y:S02]  /*0170*/  UTMACCTL.PF [UR10] ;  /* 0x000000000a0079b9 */ /* 0x0003e40008040000 */
[----:B------:R1:W-:Y:S02]  /*0180*/  UTMACCTL.PF [UR4] ;  /* 0x00000000040079b9 */ /* 0x0003e40008040000 */
[----:B-1----:R-:W-:Y:S01]  /*0190*/  NOP ;  /* 0x0000000000007918 */ /* 0x002fe20000000000 */
.L_x_1:
[----:B------:R-:W-:Y:S05]  /*01a0*/  BSYNC B0 ;  /* 0x0000000000007941 */ /* 0x000fea0003800000 */
.L_x_0:
[----:B------:R-:W-:Y:S01]  /*01b0*/  ULDC.64 UR4, c[0x0][0x590] ;  /* 0x0001640000047ab9 */ /* 0x000fe20000000a00 */
[----:B------:R-:W-:Y:S01]  /*01c0*/  LEA.HI R3, R3, R0, RZ, 0x2 ;  /* 0x0000000003037211 */ /* 0x000fe200078f10ff */
[----:B------:R-:W-:Y:S01]  /*01d0*/  ULDC.64 UR42, c[0x0][0x208] ;  /* 0x00008200002a7ab9 */ /* 0x000fe20000000a00 */
[----:B------:R-:W-:Y:S01]  /*01e0*/  ISETP.NE.U32.AND P2, PT, RZ, UR4, PT ;  /* 0x00000004ff007c0c */ /* 0x000fe2000bf45070 */
[----:B------:R-:W-:Y:S01]  /*01f0*/  IMAD.MOV.U32 R2, RZ, RZ, R4 ;  /* 0x000000ffff027224 */ /* 0x000fe200078e0004 */
[----:B------:R-:W-:Y:S02]  /*0200*/  LOP3.LUT R3, R3, 0xfffffffc, RZ, 0xc0, !PT ;  /* 0xfffffffc03037812 */ /* 0x000fe400078ec0ff */
[----:B------:R-:W-:Y:S02]  /*0210*/  ISETP.NE.AND.EX P3, PT, RZ, UR5, PT, P2 ;  /* 0x00000005ff007c0c */ /* 0x000fe4000bf65320 */
[----:B------:R-:W-:Y:S01]  /*0220*/  PRMT R6, RZ, 0x7610, R6 ;  /* 0x00007610ff067816 */ /* 0x000fe20000000006 */
[----:B------:R-:W-:-:S02]  /*0230*/  IMAD.IADD R0, R0, 0x1, -R3 ;  /* 0x0000000100007824 */ /* 0x000fc400078e0a03 */
[----:B------:R-:W-:-:S08]  /*0240*/  IMAD.MOV.U32 R3, RZ, RZ, R5 ;  /* 0x000000ffff037224 */ /* 0x000fd000078e0005 */
[----:B------:R-:W-:Y:S05]  /*0250*/  @P3 BRA `(.L_x_2) ;  /* 0x0000000000303947 */ /* 0x000fea0003800000 */
[----:B------:R-:W-:Y:S02]  /*0260*/  ULDC.64 UR6, c[0x0][0x588] ;  /* 0x0001620000067ab9 */ /* 0x000fe40000000a00 */
[----:B------:R-:W-:-:S04]  /*0270*/  ISETP.NE.U32.AND P0, PT, RZ, UR6, PT ;  /* 0x00000006ff007c0c */ /* 0x000fc8000bf05070 */
[----:B------:R-:W-:-:S13]  /*0280*/  ISETP.NE.AND.EX P0, PT, RZ, UR7, PT, P0 ;  /* 0x00000007ff007c0c */ /* 0x000fda000bf05300 */
[----:B------:R-:W-:Y:S05]  /*0290*/  @!P0 BRA `(.L_x_3) ;  /* 0x0000000000108947 */ /* 0x000fea0003800000 */
[----:B------:R-:W2:Y:S02]  /*02a0*/  LDG.E R6, desc[UR42][R2.64] ;  /* 0x0000002a02067981 */ /* 0x000ea4000c1e1900 */
[----:B--2---:R-:W-:Y:S02]  /*02b0*/  FSETP.NEU.AND P1, PT, R6, RZ, PT ;  /* 0x000000ff0600720b */ /* 0x004fe40003f2d000 */
[----:B------:R-:W-:Y:S01]  /*02c0*/  MOV R6, 0x1 ;  /* 0x0000000100067802 */ /* 0x000fe20000000f00 */
[----:B------:R-:W-:Y:S10]  /*02d0*/  BRA `(.L_x_2) ;  /* 0x0000000000107947 */ /* 0x000ff40003800000 */
.L_x_3:
[----:B------:R-:W-:Y:S01]  /*02e0*/  ULDC UR6, c[0x0][0x580] ;  /* 0x0001600000067ab9 */ /* 0x000fe20000000800 */
[----:B------:R-:W-:Y:S01]  /*02f0*/  IMAD.MOV.U32 R6, RZ, RZ, 0x1 ;  /* 0x00000001ff067424 */ /* 0x000fe200078e00ff */
[----:B------:R-:W-:Y:S02]  /*0300*/  FSETP.NEU.AND P1, PT, RZ, UR6, PT ;  /* 0x00000006ff007c0b */ /* 0x000fe4000bf2d000 */
[----:B------:R-:W-:-:S11]  /*0310*/  CS2R R2, SRZ ;  /* 0x0000000000027805 */ /* 0x000fd6000001ff00 */
.L_x_2:
[----:B------:R-:W-:Y:S02]  /*0320*/  ISETP.NE.U32.AND P4, PT, R2, RZ, PT ;  /* 0x000000ff0200720c */ /* 0x000fe40003f85070 */
[----:B------:R-:W-:Y:S02]  /*0330*/  ISETP.NE.AND.EX P5, PT, RZ, UR5, PT, P2 ;  /* 0x00000005ff007c0c */ /* 0x000fe4000bfa5320 */
[----:B------:R-:W-:Y:S02]  /*0340*/  ISETP.NE.AND.EX P2, PT, R3, RZ, PT, P4 ;  /* 0x000000ff0300720c */ /* 0x000fe40003f45340 */
[----:B------:R-:W-:-:S11]  /*0350*/  PLOP3.LUT P0, PT, PT, PT, PT, 0x8, 0x0 ;  /* 0x000000000000781c */ /* 0x000fd60003f0e170 */
[----:B------:R-:W-:Y:S05]  /*0360*/  @P2 BRA P5, `(.L_x_4) ;  /* 0x0000000000342947 */ /* 0x000fea0002800000 */
[----:B------:R-:W-:-:S04]  /*0370*/  ISETP.NE.U32.AND P0, PT, RZ, UR4, PT ;  /* 0x00000004ff007c0c */ /* 0x000fc8000bf05070 */
[----:B------:R-:W-:-:S13]  /*0380*/  ISETP.NE.AND.EX P0, PT, RZ, UR5, PT, P0 ;  /* 0x00000005ff007c0c */ /* 0x000fda000bf05300 */
[----:B------:R-:W-:Y:S05]  /*0390*/  @!P0 BRA `(.L_x_5) ;  /* 0x0000000000248947 */ /* 0x000fea0003800000 */
[----:B------:R-:W-:Y:S02]  /*03a0*/  PRMT R6, R6, 0x9910, RZ ;  /* 0x0000991006067816 */ /* 0x000fe400000000ff */
[----:B------:R-:W-:Y:S02]  /*03b0*/  ISETP.NE.U32.AND P0, PT, R2, RZ, PT ;  /* 0x000000ff0200720c */ /* 0x000fe40003f05070 */
[----:B------:R-:W-:Y:S02]  /*03c0*/  ISETP.NE.AND P2, PT, R6, RZ, PT ;  /* 0x000000ff0600720c */ /* 0x000fe40003f45270 */
[----:B------:R-:W-:Y:S02]  /*03d0*/  ISETP.NE.AND.EX P0, PT, R3, RZ, PT, P0 ;  /* 0x000000ff0300720c */ /* 0x000fe40003f05300 */
[----:B------:R-:W-:-:S09]  /*03e0*/  SEL R2, RZ, 0xffffffff, P1 ;  /* 0xffffffffff027807 */ /* 0x000fd20000800000 */
[----:B------:R-:W-:-:S04]  /*03f0*/  @!P2 SEL R2, RZ, 0xffffffff, P0 ;  /* 0xffffffffff02a807 */ /* 0x000fc80000000000 */
[----:B------:R-:W-:-:S04]  /*0400*/  LOP3.LUT R2, R2, 0x1, RZ, 0xc0, !PT ;  /* 0x0000000102027812 */ /* 0x000fc800078ec0ff */
[----:B------:R-:W-:Y:S01]  /*0410*/  ISETP.EQ.U32.AND P0, PT, R2, 0x1, PT ;  /* 0x000000010200780c */ /* 0x000fe20003f02070 */
[----:B------:R-:W-:-:S12]  /*0420*/  BRA `(.L_x_4) ;  /* 0x0000000000047947 */ /* 0x000fd80003800000 */
.L_x_5:
[----:B------:R-:W-:-:S13]  /*0430*/  PLOP3.LUT P0, PT, P1, PT, PT, 0x8, 0x0 ;  /* 0x000000000000781c */ /* 0x000fda0000f0e170 */
.L_x_4:
[----:B------:R-:W1:Y:S02]  /*0440*/  SHFL.IDX PT, R2, R8, RZ, 0x1f ;  /* 0x00001fff08027589 */ /* 0x000e6400000e0000 */
[----:B-1----:R-:W-:-:S13]  /*0450*/  ISETP.NE.AND P1, PT, R2, RZ, PT ;  /* 0x000000ff0200720c */ /* 0x002fda0003f25270 */
[----:B------:R-:W-:Y:S05]  /*0460*/  @P1 BRA `(.L_x_6) ;  /* 0x0000000000581947 */ /* 0x000fea0003800000 */
[----:B------:R-:W1:Y:S01]  /*0470*/  S2UR UR8, SR_CgaCtaId ;  /* 0x00000000000879c3 */ /* 0x000e620000008800 */
[----:B------:R-:W-:Y:S01]  /*0480*/  UMOV UR4, 0x400 ;  /* 0x0000040000047882 */ /* 0x000fe20000000000 */
[----:B------:R-:W-:Y:S01]  /*0490*/  UMOV UR5, 0x1 ;  /* 0x0000000100057882 */ /* 0x000fe20000000000 */
[----:B------:R-:W-:Y:S01]  /*04a0*/  UMOV UR6, 0x4 ;  /* 0x0000000400067882 */ /* 0x000fe20000000000 */
[----:B------:R-:W-:Y:S01]  /*04b0*/  ELECT P1, URZ, PT ;  /* 0x00000000003f782f */ /* 0x000fe20003820000 */
[----:B------:R-:W-:-:S04]  /*04c0*/  UIADD3 UR6, -UR6, 0x100000, URZ ;  /* 0x0010000006067890 */ /* 0x000fc8000fffe13f */
[----:B------:R-:W-:Y:S02]  /*04d0*/  USHF.L.U32 UR7, UR6, 0xb, URZ ;  /* 0x0000000b06077899 */ /* 0x000fe4000800063f */
[----:B------:R-:W-:Y:S02]  /*04e0*/  USHF.L.U32 UR6, UR6, 0x1, URZ ;  /* 0x0000000106067899 */ /* 0x000fe4000800063f */
[----:B-1----:R-:W-:Y:S02]  /*04f0*/  ULEA UR8, UR8, UR4, 0x18 ;  /* 0x0000000408087291 */ /* 0x002fe4000f8ec03f */
[----:B------:R-:W-:-:S04]  /*0500*/  UIADD3 UR4, -UR5, 0x100000, URZ ;  /* 0x0010000005047890 */ /* 0x000fc8000fffe13f */
[----:B------:R-:W-:Y:S02]  /*0510*/  USHF.L.U32 UR5, UR4, 0xb, URZ ;  /* 0x0000000b04057899 */ /* 0x000fe4000800063f */
[----:B------:R-:W-:Y:S01]  /*0520*/  USHF.L.U32 UR4, UR4, 0x1, URZ ;  /* 0x0000000104047899 */ /* 0x000fe2000800063f */
[----:B------:R-:W1:Y:S11]  /*0530*/  FENCE.VIEW.ASYNC.S ;  /* 0x00000000000073c6 */ /* 0x000e760000000000 */
[----:B-1----:R1:W2:Y:S01]  /*0540*/  SYNCS.EXCH.64 URZ, [UR8], UR4 ;  /* 0x00000004083f75b2 */ /* 0x0022a20008000100 */
[----:B------:R1:W3:Y:S01]  /*0550*/  SYNCS.EXCH.64 URZ, [UR8+0x20], UR6 ;  /* 0x00002006083f75b2 */ /* 0x0002e20008000100 */
[----:B------:R1:W4:Y:S01]  /*0560*/  SYNCS.EXCH.64 URZ, [UR8+0x8], UR4 ;  /* 0x00000804083f75b2 */ /* 0x0003220008000100 */
[----:B------:R1:W1:Y:S01]  /*0570*/  SYNCS.EXCH.64 URZ, [UR8+0x28], UR6 ;  /* 0x00002806083f75b2 */ /* 0x0002620008000100 */
[----:B------:R1:W1:Y:S01]  /*0580*/  SYNCS.EXCH.64 URZ, [UR8+0x10], UR4 ;  /* 0x00001004083f75b2 */ /* 0x0002620008000100 */
[----:B------:R1:W1:Y:S01]  /*0590*/  SYNCS.EXCH.64 URZ, [UR8+0x30], UR6 ;  /* 0x00003006083f75b2 */ /* 0x0002620008000100 */
[----:B------:R1:W1:Y:S01]  /*05a0*/  SYNCS.EXCH.64 URZ, [UR8+0x18], UR4 ;  /* 0x00001804083f75b2 */ /* 0x0002620008000100 */
[----:B------:R1:W1:Y:S01]  /*05b0*/  SYNCS.EXCH.64 URZ, [UR8+0x38], UR6 ;  /* 0x00003806083f75b2 */ /* 0x0002620008000100 */
[----:B------:R-:W-:Y:S01]  /*05c0*/  NOP ;  /* 0x0000000000007918 */ /* 0x000fe20000000000 */
.L_x_6:
[----:B------:R-:W5:Y:S01]  /*05d0*/  SHFL.IDX PT, R3, R8, RZ, 0x1f ;  /* 0x00001fff08037589 */ /* 0x000f6200000e0000 */
[----:B------:R-:W1:Y:S01]  /*05e0*/  S2UR UR9, SR_CTAID.X ;  /* 0x00000000000979c3 */ /* 0x000e620000002500 */
[----:B------:R-:W-:Y:S01]  /*05f0*/  NOP ;  /* 0x0000000000007918 */ /* 0x000fe20000000000 */
[----:B-----5:R-:W-:Y:S02]  /*0600*/  ISETP.NE.AND P1, PT, R3, RZ, PT ;  /* 0x000000ff0300720c */ /* 0x020fe40003f25270 */
[----:B------:R-:W-:-:S04]  /*0610*/  SHF.R.S32.HI R3, RZ, 0x1f, R18 ;  /* 0x0000001fff037819 */ /* 0x000fc80000011412 */
[----:B------:R-:W-:-:S07]  /*0620*/  LEA.HI R3, R3, R18, RZ, 0x7 ;  /* 0x0000001203037211 */ /* 0x000fce00078f38ff */
[----:B-1----:R-:W-:Y:S05]  /*0630*/  @P1 BRA `(.L_x_7) ;  /* 0x0000000000581947 */ /* 0x002fea0003800000 */
[----:B------:R-:W1:Y:S01]  /*0640*/  S2UR UR5, SR_CgaCtaId ;  /* 0x00000000000579c3 */ /* 0x000e620000008800 */
[----:B------:R-:W-:Y:S01]  /*0650*/  UMOV UR4, 0x400 ;  /* 0x0000040000047882 */ /* 0x000fe20000000000 */
[----:B------:R-:W-:Y:S01]  /*0660*/  UMOV UR6, 0x20 ;  /* 0x0000002000067882 */ /* 0x000fe20000000000 */
[----:B------:R-:W-:Y:S01]  /*0670*/  UMOV UR7, 0x100 ;  /* 0x0000010000077882 */ /* 0x000fe20000000000 */
[----:B------:R-:W-:Y:S01]  /*0680*/  ELECT P1, URZ, PT ;  /* 0x00000000003f782f */ /* 0x000fe20003820000 */
[----:B-1----:R-:W-:Y:S02]  /*0690*/  ULEA UR8, UR5, UR4, 0x18 ;  /* 0x0000000405087291 */ /* 0x002fe4000f8ec03f */
[----:B------:R-:W-:-:S04]  /*06a0*/  UIADD3 UR4, -UR6, 0x100000, URZ ;  /* 0x0010000006047890 */ /* 0x000fc8000fffe13f */
[----:B------:R-:W-:Y:S02]  /*06b0*/  USHF.L.U32 UR5, UR4, 0xb, URZ ;  /* 0x0000000b04057899 */ /* 0x000fe4000800063f */
[----:B------:R-:W-:Y:S02]  /*06c0*/  USHF.L.U32 UR4, UR4, 0x1, URZ ;  /* 0x0000000104047899 */ /* 0x000fe4000800063f */
[----:B------:R-:W-:-:S04]  /*06d0*/  UIADD3 UR6, -UR7, 0x100000, URZ ;  /* 0x0010000007067890 */ /* 0x000fc8000fffe13f */
[----:B------:R-:W-:Y:S02]  /*06e0*/  USHF.L.U32 UR7, UR6, 0xb, URZ ;  /* 0x0000000b06077899 */ /* 0x000fe4000800063f */
[----:B------:R-:W-:Y:S01]  /*06f0*/  USHF.L.U32 UR6, UR6, 0x1, URZ ;  /* 0x0000000106067899 */ /* 0x000fe2000800063f */
[----:B------:R-:W1:Y:S03]  /*0700*/  FENCE.VIEW.ASYNC.S ;  /* 0x00000000000073c6 */ /* 0x000e660000000000 */
[----:B-1----:R1:W1:Y:S08]  /*0710*/  SYNCS.EXCH.64 URZ, [UR8+0x40], UR4 ;  /* 0x00004004083f75b2 */ /* 0x0022700008000100 */
[----:B------:R1:W1:Y:S01]  /*0720*/  SYNCS.EXCH.64 URZ, [UR8+0x60], UR6 ;  /* 0x00006006083f75b2 */ /* 0x0002620008000100 */
[----:B------:R1:W1:Y:S01]  /*0730*/  SYNCS.EXCH.64 URZ, [UR8+0x48], UR4 ;  /* 0x00004804083f75b2 */ /* 0x0002620008000100 */
[----:B------:R1:W1:Y:S01]  /*0740*/  SYNCS.EXCH.64 URZ, [UR8+0x68], UR6 ;  /* 0x00006806083f75b2 */ /* 0x0002620008000100 */
[----:B------:R1:W1:Y:S01]  /*0750*/  SYNCS.EXCH.64 URZ, [UR8+0x50], UR4 ;  /* 0x00005004083f75b2 */ /* 0x0002620008000100 */
[----:B------:R1:W1:Y:S01]  /*0760*/  SYNCS.EXCH.64 URZ, [UR8+0x70], UR6 ;  /* 0x00007006083f75b2 */ /* 0x0002620008000100 */
[----:B------:R1:W1:Y:S01]  /*0770*/  SYNCS.EXCH.64 URZ, [UR8+0x58], UR4 ;  /* 0x00005804083f75b2 */ /* 0x0002620008000100 */
[----:B------:R1:W1:Y:S01]  /*0780*/  SYNCS.EXCH.64 URZ, [UR8+0x78], UR6 ;  /* 0x00007806083f75b2 */ /* 0x0002620008000100 */
[----:B------:R-:W-:Y:S01]  /*0790*/  NOP ;  /* 0x0000000000007918 */ /* 0x000fe20000000000 */
.L_x_7:
[----:B------:R-:W-:Y:S01]  /*07a0*/  LOP3.LUT R3, R3, 0xffffff80, RZ, 0xc0, !PT ;  /* 0xffffff8003037812 */ /* 0x000fe200078ec0ff */
[----:B------:R-:W5:Y:S01]  /*07b0*/  S2R R6, SR_CTAID.Y ;  /* 0x0000000000067919 */ /* 0x000f620000002600 */
[----:B------:R-:W-:Y:S01]  /*07c0*/  SHF.R.S32.HI R11, RZ, 0x1f, R2 ;  /* 0x0000001fff0b7819 */ /* 0x000fe20000011402 */
[----:B-1----:R-:W-:Y:S01]  /*07d0*/  ULDC UR4, c[0x0][0x150] ;  /* 0x0000540000047ab9 */ /* 0x002fe20000000800 */
[----:B------:R-:W-:Y:S01]  /*07e0*/  I2FP.F32.U32 R13, UR9 ;  /* 0x00000009000d7c45 */ /* 0x000fe20008201000 */
[----:B------:R-:W-:Y:S01]  /*07f0*/  IMAD.IADD R10, R18, 0x1, -R3 ;  /* 0x00000001120a7824 */ /* 0x000fe200078e0a03 */
[----:B------:R1:W2:Y:S01]  /*0800*/  SHFL.IDX PT, R12, R8, RZ, 0x1f ;  /* 0x00001fff080c7589 */ /* 0x0002a200000e0000 */
[----:B------:R-:W-:Y:S01]  /*0810*/  LEA.HI R11, R11, R2, RZ, 0x2 ;  /* 0x000000020b0b7211 */ /* 0x000fe200078f10ff */
[----:B------:R-:W3:Y:S01]  /*0820*/  LDC R14, c[0x0][0x144] ;  /* 0x00005100ff0e7b82 */ /* 0x000ee20000000800 */
[----:B------:R-:W-:Y:S01]  /*0830*/  FMUL R13, R13, UR4 ;  /* 0x000000040d0d7c20 */ /* 0x000fe20008400000 */
[----:B------:R-:W-:-:S02]  /*0840*/  SHF.R.S32.HI R3, RZ, 0x1f, R10 ;  /* 0x0000001fff037819 */ /* 0x000fc4000001140a */
[----:B------:R-:W-:Y:S02]  /*0850*/  ELECT P1, URZ, PT ;  /* 0x00000000003f782f */ /* 0x000fe40003820000 */
[----:B------:R-:W-:Y:S01]  /*0860*/  LOP3.LUT R11, R11, 0x3ffffffc, RZ, 0xc0, !PT ;  /* 0x3ffffffc0b0b7812 */ /* 0x000fe200078ec0ff */
[----:B------:R-:W-:Y:S01]  /*0870*/  ULDC UR4, c[0x0][0x154] ;  /* 0x0000550000047ab9 */ /* 0x000fe20000000800 */
[----:B------:R-:W-:Y:S01]  /*0880*/  LEA.HI R3, R3, R10, RZ, 0x3 ;  /* 0x0000000a03037211 */ /* 0x000fe200078f18ff */
[----:B------:R-:W4:Y:S01]  /*0890*/  F2I.U32.TRUNC.NTZ R13, R13 ;  /* 0x0000000d000d7305 */ /* 0x000f22000020f000 */
[----:B------:R-:W-:Y:S01]  /*08a0*/  ISETP.NE.AND P4, PT, R0, RZ, PT ;  /* 0x000000ff0000720c */ /* 0x000fe20003f85270 */
[----:B------:R-:W-:Y:S01]  /*08b0*/  IMAD.IADD R11, R2, 0x1, -R11 ;  /* 0x00000001020b7824 */ /* 0x000fe200078e0a0b */
[--C-:B------:R-:W-:Y:S01]  /*08c0*/  SHF.R.S32.HI R9, RZ, 0x3, R3.reuse ;  /* 0x00000003ff097819 */ /* 0x100fe20000011403 */
[----:B------:R-:W-:Y:S01]  /*08d0*/  IMAD.MOV.U32 R152, RZ, RZ, 0x1 ;  /* 0x00000001ff987424 */ /* 0x000fe200078e00ff */
[----:B-1----:R-:W-:Y:S01]  /*08e0*/  SHF.R.S32.HI R8, RZ, 0x1f, R3 ;  /* 0x0000001fff087819 */ /* 0x002fe20000011403 */
[----:B------:R-:W-:Y:S01]  /*08f0*/  NOP ;  /* 0x0000000000007918 */ /* 0x000fe20000000000 */
[----:B------:R-:W-:-:S02]  /*0900*/  ISETP.EQ.OR P2, PT, R0, 0x3, !P4 ;  /* 0x000000030000780c */ /* 0x000fc40006742670 */
[----:B------:R-:W-:Y:S02]  /*0910*/  LEA.HI R8, R8, R9, RZ, 0x2 ;  /* 0x0000000908087211 */ /* 0x000fe400078f10ff */
[----:B------:R-:W-:Y:S02]  /*0920*/  ISETP.EQ.AND P2, PT, R7, RZ, P2 ;  /* 0x000000ff0700720c */ /* 0x000fe40001742270 */
[----:B------:R-:W-:Y:S02]  /*0930*/  LOP3.LUT R8, R8, 0xfffffffc, RZ, 0xc0, !PT ;  /* 0xfffffffc08087812 */ /* 0x000fe400078ec0ff */
[----:B--2---:R-:W-:Y:S01]  /*0940*/  ISETP.NE.OR P1, PT, R12, RZ, !P1 ;  /* 0x000000ff0c00720c */ /* 0x004fe20004f25670 */
[----:B----4-:R-:W-:Y:S01]  /*0950*/  IMAD.MOV R15, RZ, RZ, -R13 ;  /* 0x000000ffff0f7224 */ /* 0x010fe200078e0a0d */
[----:B------:R-:W-:Y:S01]  /*0960*/  IADD3 R8, R9, -R8, RZ ;  /* 0x8000000809087210 */ /* 0x000fe20007ffe0ff */
[----:B------:R-:W1:Y:S01]  /*0970*/  LDC R13, c[0x0][0x140] ;  /* 0x00005000ff0d7b82 */ /* 0x000e620000000800 */
[----:B-----5:R-:W-:-:S02]  /*0980*/  I2FP.F32.U32 R3, R6 ;  /* 0x0000000600037245 */ /* 0x020fc40000201000 */
[----:B------:R-:W-:Y:S01]  /*0990*/  SEL R22, RZ, 0x1, !P2 ;  /* 0x00000001ff167807 */ /* 0x000fe20005000000 */
[----:B------:R-:W-:Y:S02]  /*09a0*/  IMAD R8, R11, 0x4, R8 ;  /* 0x000000040b087824 */ /* 0x000fe400078e0208 */
[----:B------:R-:W-:Y:S01]  /*09b0*/  FMUL R12, R3, UR4 ;  /* 0x00000004030c7c20 */ /* 0x000fe20008400000 */
[----:B---3--:R-:W-:Y:S01]  /*09c0*/  IMAD R3, R14, R15, UR9 ;  /* 0x000000090e037e24 */ /* 0x008fe2000f8e020f */
[----:B------:R-:W2:Y:S01]  /*09d0*/  LDC R9, c[0x0][0x148] ;  /* 0x00005200ff097b82 */ /* 0x000ea20000000800 */
[C---:B------:R-:W-:Y:S01]  /*09e0*/  LEA.HI R2, R8.reuse, R8, RZ, 0x1 ;  /* 0x0000000808027211 */ /* 0x040fe200078f08ff */
[----:B------:R-:W-:Y:S01]  /*09f0*/  VOTEU.ALL UP0, P1 ;  /* 0x00000000003f7886 */ /* 0x000fe20000800000 */
[----:B------:R-:W-:Y:S01]  /*0a00*/  SHF.L.U32 R153, R8, 0x2, RZ ;  /* 0x0000000208997819 */ /* 0x000fe200000006ff */
[----:B------:R-:W3:Y:S01]  /*0a10*/  F2I.U32.TRUNC.NTZ R12, R12 ;  /* 0x0000000c000c7305 */ /* 0x000ee2000020f000 */
[----:B------:R-:W-:Y:S01]  /*0a20*/  LOP3.LUT R11, R2, 0xfffffffe, RZ, 0xc0, !PT ;  /* 0xfffffffe020b7812 */ /* 0x000fe200078ec0ff */
[----:B------:R-:W-:Y:S01]  /*0a30*/  UMOV UR4, 0x20 ;  /* 0x0000002000047882 */ /* 0x000fe20000000000 */
[C---:B------:R-:W-:Y:S01]  /*0a40*/  LOP3.LUT R153, R8.reuse, 0xc, R153, 0x78, !PT ;  /* 0x0000000c08997812 */ /* 0x040fe200078e7899 */
[----:B------:R-:W4:Y:S01]  /*0a50*/  @!UP0 S2UR UR7, SR_CgaCtaId ;  /* 0x00000000000789c3 */ /* 0x000f220000008800 */
[----:B------:R-:W-:Y:S01]  /*0a60*/  @!UP0 UMOV UR6, 0x400 ;  /* 0x0000040000068882 */ /* 0x000fe20000000000 */
[----:B------:R-:W-:Y:S01]  /*0a70*/  IMAD.IADD R2, R8, 0x1, -R11 ;  /* 0x0000000108027824 */ /* 0x000fe200078e0a0b */
[----:B------:R-:W-:-:S04]  /*0a80*/  @!UP0 UIADD3 UR4, -UR4, 0x100000, URZ ;  /* 0x0010000004048890 */ /* 0x000fc8000fffe13f */
[----:B------:R-:W-:Y:S02]  /*0a90*/  @!UP0 USHF.L.U32 UR5, UR4, 0xb, URZ ;  /* 0x0000000b04058899 */ /* 0x000fe4000800063f */
[----:B------:R-:W-:Y:S01]  /*0aa0*/  @!UP0 USHF.L.U32 UR4, UR4, 0x1, URZ ;  /* 0x0000000104048899 */ /* 0x000fe2000800063f */
[----:B------:R-:W-:Y:S01]  /*0ab0*/  VIADD R8, R7, 0xffffffff ;  /* 0xffffffff07087836 */ /* 0x000fe20000000000 */
[----:B------:R-:W-:Y:S01]  /*0ac0*/  VOTEU.ALL UP1, P1 ;  /* 0x00000000003f7886 */ /* 0x000fe20000820000 */
[----:B------:R-:W-:Y:S02]  /*0ad0*/  ISETP.NE.AND P5, PT, R2, R3, PT ;  /* 0x000000030200720c */ /* 0x000fe40003fa5270 */
[----:B-1----:R-:W-:Y:S01]  /*0ae0*/  ISETP.EQ.U32.AND P2, PT, R13, 0x1, PT ;  /* 0x000000010d00780c */ /* 0x002fe20003f42070 */
[----:B---3--:R-:W-:-:S04]  /*0af0*/  IMAD.MOV R23, RZ, RZ, -R12 ;  /* 0x000000ffff177224 */ /* 0x008fc800078e0a0c */
[----:B--2---:R-:W-:-:S06]  /*0b00*/  IMAD R11, R9, R23, R6 ;  /* 0x00000017090b7224 */ /* 0x004fcc00078e0206 */
[----:B------:R-:W-:-:S04]  /*0b10*/  @P5 LEA.HI R2, R153, R153, RZ, 0x1 ;  /* 0x0000009999025211 */ /* 0x000fc800078f08ff */
[----:B------:R-:W-:Y:S01]  /*0b20*/  @P5 SHF.R.S32.HI R2, RZ, 0x1, R2 ;  /* 0x00000001ff025819 */ /* 0x000fe20000011402 */
[----:B----4-:R-:W-:Y:S01]  /*0b30*/  @!UP0 ULEA UR6, UR7, UR6, 0x18 ;  /* 0x0000000607068291 */ /* 0x010fe2000f8ec03f */
[----:B------:R-:W-:Y:S02]  /*0b40*/  VOTEU.ALL UP0, P1 ;  /* 0x00000000003f7886 */ /* 0x000fe40000800000 */
[----:B------:R-:W-:Y:S02]  /*0b50*/  @P5 ISETP.NE.AND P6, PT, R2, R11, PT ;  /* 0x0000000b0200520c */ /* 0x000fe40003fc5270 */
[----:B------:R-:W-:Y:S02]  /*0b60*/  LOP3.LUT P1, RZ, R10, 0x7, RZ, 0xc0, !PT ;  /* 0x000000070aff7812 */ /* 0x000fe4000782c0ff */
[----:B------:R-:W-:Y:S02]  /*0b70*/  @P5 SEL R152, RZ, 0x1, P6 ;  /* 0x00000001ff985807 */ /* 0x000fe40003000000 */
[----:B------:R-:W-:-:S02]  /*0b80*/  ISETP.NE.AND P5, PT, R7, RZ, PT ;  /* 0x000000ff0700720c */ /* 0x000fc40003fa5270 */
[----:B------:R-:W-:Y:S01]  /*0b90*/  ISETP.LT.U32.AND P1, PT, R153, 0x2, !P1 ;  /* 0x000000029900780c */ /* 0x000fe20004f21070 */
[----:B------:R-:W1:Y:S02]  /*0ba0*/  FENCE.VIEW.ASYNC.S ;  /* 0x00000000000073c6 */ /* 0x000e640000000000 */
[----:B-1----:R1:W2:Y:S01]  /*0bb0*/  @!UP0 SYNCS.EXCH.64 URZ, [UR6+0x80], UR4 ;  /* 0x00008004063f85b2 */ /* 0x0022a20008000100 */
[----:B------:R-:W-:Y:S02]  /*0bc0*/  ISETP.EQ.AND P6, PT, R0, 0x2, !P5 ;  /* 0x000000020000780c */ /* 0x000fe40006fc2270 */
[----:B------:R-:W-:Y:S02]  /*0bd0*/  SEL R11, RZ, 0x1, !P1 ;  /* 0x00000001ff0b7807 */ /* 0x000fe40004800000 */
[----:B------:R-:W-:Y:S02]  /*0be0*/  ISETP.GE.U32.AND P1, PT, R8, 0x2, PT ;  /* 0x000000020800780c */ /* 0x000fe40003f26070 */
[----:B------:R-:W-:-:S02]  /*0bf0*/  SEL R19, RZ, 0x1, !P6 ;  /* 0x00000001ff137807 */ /* 0x000fc40007000000 */
[----:B------:R-:W-:Y:S02]  /*0c00*/  LOP3.LUT R152, R152, R11, RZ, 0xc0, !PT ;  /* 0x0000000b98987212 */ /* 0x000fe400078ec0ff */
[----:B------:R-:W-:Y:S02]  /*0c10*/  SEL R19, R19, 0x2, P1 ;  /* 0x0000000213137807 */ /* 0x000fe40000800000 */
[----:B------:R-:W-:Y:S01]  /*0c20*/  SEL R22, R22, 0x2, P1 ;  /* 0x0000000216167807 */ /* 0x000fe20000800000 */
[----:B------:R1:W3:Y:S01]  /*0c30*/  @!UP1 SYNCS.EXCH.64 URZ, [UR6+0x88], UR4 ;  /* 0x00008804063f95b2 */ /* 0x0002e20008000100 */
[----:B------:R-:W-:Y:S01]  /*0c40*/  NOP ;  /* 0x0000000000007918 */ /* 0x000fe20000000000 */
[----:B------:R-:W-:Y:S05]  /*0c50*/  @!P2 BRA `(.L_x_8) ;  /* 0x000000000008a947 */ /* 0x000fea0003800000 */
[----:B--23--:R-:W-:Y:S01]  /*0c60*/  UCGABAR_ARV ;  /* 0x00000000000079c7 */ /* 0x00cfe20008000000 */
[----:B------:R-:W-:Y:S05]  /*0c70*/  BRA `(.L_x_9) ;  /* 0x0000000000047947 */ /* 0x000fea0003800000 */
.L_x_8:
[----:B--23--:R-:W-:Y:S01]  /*0c80*/  NOP ;  /* 0x0000000000007918 */ /* 0x00cfe20000000000 */
.L_x_9:
[----:B------:R-:W2:Y:S01]  /*0c90*/  LDC R2, c[0x0][0x904] ;  /* 0x00024100ff027b82 */ /* 0x000ea20000000800 */
[----:B------:R-:W-:Y:S01]  /*0ca0*/  MOV R10, UR9 ;  /* 0x00000009000a7c02 */ /* 0x000fe20008000f00 */
[----:B------:R-:W-:Y:S01]  /*0cb0*/  IMAD.MOV.U32 R11, RZ, RZ, RZ ;  /* 0x000000ffff0b7224 */ /* 0x000fe200078e00ff */
[----:B--2---:R-:W-:-:S04]  /*0cc0*/  ISETP.NE.AND P1, PT, R2, 0x1, PT ;  /* 0x000000010200780c */ /* 0x004fc80003f25270 */
[----:B------:R-:W-:-:S09]  /*0cd0*/  P2R R7, PR, RZ, 0x2 ;  /* 0x00000002ff077803 */ /* 0x000fd20000000000 */
[----:B------:R-:W2:Y:S01]  /*0ce0*/  @P1 LDC R17, c[0x0][0x10] ;  /* 0x00000400ff111b82 */ /* 0x000ea20000000800 */
[----:B------:R-:W-:Y:S02]  /*0cf0*/  @P1 IMAD.MOV.U32 R7, RZ, RZ, RZ ;  /* 0x000000ffff071224 */ /* 0x000fe400078e00ff */
[----:B------:R-:W-:-:S05]  /*0d00*/  @P1 IMAD.MOV.U32 R15, RZ, RZ, RZ ;  /* 0x000000ffff0f1224 */ /* 0x000fca00078e00ff */
[----:B------:R-:W3:Y:S01]  /*0d10*/  @!P1 LDC R13, c[0x0][0xc] ;  /* 0x00000300ff0d9b82 */ /* 0x000ee20000000800 */
[----:B-1----:R-:W-:Y:S01]  /*0d20*/  ULDC UR4, c[0x0][0xc] ;  /* 0x0000030000047ab9 */ /* 0x002fe20000000800 */
[----:B------:R-:W-:Y:S01]  /*0d30*/  ULDC UR5, c[0x0][0x10] ;  /* 0x0000040000057ab9 */ /* 0x000fe20000000800 */
[----:B------:R-:W-:Y:S01]  /*0d40*/  ULDC UR6, c[0x0][0x14] ;  /* 0x0000050000067ab9 */ /* 0x000fe20000000800 */
[----:B------:R-:W-:-:S04]  /*0d50*/  UIMAD.WIDE.U32 UR4, UR4, UR5, URZ ;  /* 0x00000005040472a5 */ /* 0x000fc8000f8e003f */
[----:B------:R-:W-:Y:S02]  /*0d60*/  UIMAD.WIDE.U32 UR40, UR4, UR6, URZ ;  /* 0x00000006042872a5 */ /* 0x000fe4000f8e003f */
[----:B------:R-:W-:-:S04]  /*0d70*/  UIMAD UR38, UR5, UR6, URZ ;  /* 0x00000006052672a4 */ /* 0x000fc8000f8e023f */
[----:B------:R-:W-:Y:S01]  /*0d80*/  UIADD3 UR38, UR41, UR38, URZ ;  /* 0x0000002629267290 */ /* 0x000fe2000fffe03f */
[----:B--2---:R-:W-:-:S05]  /*0d90*/  @P1 IMAD.WIDE.U32 R16, R17, UR9, R6 ;  /* 0x0000000911101c25 */ /* 0x004fca000f8e0006 */
[----:B------:R-:W-:Y:S01]  /*0da0*/  @P1 IADD3 R17, R17, R15, RZ ;  /* 0x0000000f11111210 */ /* 0x000fe20007ffe0ff */
[----:B---3--:R-:W-:-:S04]  /*0db0*/  @!P1 IMAD.WIDE.U32 R10, R6, R13, R10 ;  /* 0x0000000d060a9225 */ /* 0x008fc800078e000a */
[----:B------:R-:W-:Y:S02]  /*0dc0*/  @!P1 IMAD.MOV.U32 R16, RZ, RZ, R10 ;  /* 0x000000ffff109224 */ /* 0x000fe400078e000a */
[----:B------:R-:W-:Y:S01]  /*0dd0*/  @!P1 IMAD.MOV.U32 R17, RZ, RZ, R11 ;  /* 0x000000ffff119224 */ /* 0x000fe200078e000b */
[----:B------:R-:W-:Y:S06]  /*0de0*/  @!P2 BRA `(.L_x_10) ;  /* 0x00000000000ca947 */ /* 0x000fec0003800000 */
[----:B------:R-:W-:Y:S01]  /*0df0*/  UCGABAR_WAIT ;  /* 0x0000000000007dc7 */ /* 0x000fe20008000000 */
[----:B------:R-:W-:Y:S01]  /*0e00*/  CCTL.IVALL ;  /* 0x00000000ff00798f */ /* 0x000fe20002000000 */
[----:B------:R-:W-:Y:S05]  /*0e10*/  BRA `(.L_x_11) ;  /* 0x0000000000047947 */ /* 0x000fea0003800000 */
.L_x_10:
[----:B------:R-:W-:Y:S06]  /*0e20*/  BAR.SYNC.DEFER_BLOCKING 0x0 ;  /* 0x0000000000007b1d */ /* 0x000fec0000010000 */
.L_x_11:
[----:B------:R-:W1:Y:S01]  /*0e30*/  S2UR UR37, SR_CgaCtaId ;  /* 0x00000000002579c3 */ /* 0x000e620000008800 */
[----:B------:R-:W-:Y:S04]  /*0e40*/  BSSY B6, `(.L_x_12) ;  /* 0x00009c1000067945 */ /* 0x000fe80003800000 */
[----:B------:R-:W-:Y:S05]  /*0e50*/  @!P5 BRA `(.L_x_13) ;  /* 0x0000006c009cd947 */ /* 0x000fea0003800000 */
[----:B------:R-:W-:-:S13]  /*0e60*/  ISETP.GT.U32.AND P0, PT, R8, 0x1, PT ;  /* 0x000000010800780c */ /* 0x000fda0003f04070 */
[----:B------:R-:W-:Y:S05]  /*0e70*/  @P0 BRA `(.L_x_14) ;  /* 0x0000009800f40947 */ /* 0x000fea0003800000 */
[----:B------:R-:W-:Y:S01]  /*0e80*/  ULDC.64 UR4, c[0x0][0x8f8] ;  /* 0x00023e0000047ab9 */ /* 0x000fe20000000a00 */
[----:B------:R-:W-:Y:S01]  /*0e90*/  UMOV UR47, 0xffffffff ;  /* 0xffffffff002f7882 */ /* 0x000fe20000000000 */
[----:B------:R-:W-:Y:S01]  /*0ea0*/  ISETP.GE.U32.AND P0, PT, R16, UR4, PT ;  /* 0x0000000410007c0c */ /* 0x000fe2000bf06070 */
[----:B------:R-:W-:Y:S01]  /*0eb0*/  IMAD.MOV.U32 R156, RZ, RZ, -0x1 ;  /* 0xffffffffff9c7424 */ /* 0x000fe200078e00ff */
[----:B------:R-:W-:Y:S02]  /*0ec0*/  PRMT R154, RZ, 0x7610, R154 ;  /* 0x00007610ff9a7816 */ /* 0x000fe4000000009a */
[----:B------:R-:W-:Y:S02]  /*0ed0*/  ISETP.GE.U32.AND.EX P0, PT, R17, UR5, PT, P0 ;  /* 0x0000000511007c0c */ /* 0x000fe4000bf06100 */
[----:B------:R-:W-:Y:S02]  /*0ee0*/  MOV R155, 0xffffffff ;  /* 0xffffffff009b7802 */ /* 0x000fe40000000f00 */
[----:B------:R-:W-:-:S09]  /*0ef0*/  PRMT R0, RZ, 0x7610, R0 ;  /* 0x00007610ff007816 */ /* 0x000fd20000000000 */
[----:B------:R-:W-:Y:S05]  /*0f00*/  @P0 BRA `(.L_x_15) ;  /* 0x00000004002c0947 */ /* 0x000fea0003800000 */
[----:B------:R-:W2:Y:S01]  /*0f10*/  LDC.64 R20, c[0x0][0x8d0] ;  /* 0x00023400ff147b82 */ /* 0x000ea20000000a00 */
[----:B------:R-:W-:Y:S02]  /*0f20*/  IMAD.MOV.U32 R4, RZ, RZ, R16 ;  /* 0x000000ffff047224 */ /* 0x000fe400078e0010 */
[----:B------:R-:W-:-:S05]  /*0f30*/  IMAD.MOV.U32 R5, RZ, RZ, R17 ;  /* 0x000000ffff057224 */ /* 0x000fca00078e0011 */
[----:B------:R-:W3:Y:S08]  /*0f40*/  LDC R0, c[0x0][0x8d8] ;  /* 0x00023600ff007b82 */ /* 0x000ef00000000800 */
[----:B------:R-:W4:Y:S01]  /*0f50*/  LDC.64 R24, c[0x0][0x8c8] ;  /* 0x00023200ff187b82 */ /* 0x000f220000000a00 */
[----:B--2---:R-:W-:-:S04]  /*0f60*/  ISETP.NE.U32.AND P0, PT, R20, RZ, PT ;  /* 0x000000ff1400720c */ /* 0x004fc80003f05070 */
[----:B------:R-:W-:-:S13]  /*0f70*/  ISETP.NE.AND.EX P0, PT, R21, RZ, PT, P0 ;  /* 0x000000ff1500720c */ /* 0x000fda0003f05300 */
[----:B---34-:R-:W-:Y:S05]  /*0f80*/  @!P0 BRA `(.L_x_16) ;  /* 0x0000000000288947 */ /* 0x018fea0003800000 */
[----:B------:R-:W2:Y:S02]  /*0f90*/  LDC R13, c[0x0][0x8dc] ;  /* 0x00023700ff0d7b82 */ /* 0x000ea40000000800 */
[----:B--2---:R-:W-:-:S05]  /*0fa0*/  IADD3 R13, P0, R16, R13, RZ ;  /* 0x0000000d100d7210 */ /* 0x004fca0007f1e0ff */
[----:B------:R-:W-:-:S04]  /*0fb0*/  IMAD.X R15, RZ, RZ, R17, P0 ;  /* 0x000000ffff0f7224 */ /* 0x000fc800000e0611 */
[----:B------:R-:W-:-:S04]  /*0fc0*/  IMAD.WIDE.U32 R4, R15, R20, RZ ;  /* 0x000000140f047225 */ /* 0x000fc800078e00ff */
[----:B------:R-:W-:-:S04]  /*0fd0*/  IMAD.WIDE.U32 R10, P0, R13, R21, R4 ;  /* 0x000000150d0a7225 */ /* 0x000fc80007800004 */
[----:B------:R-:W-:Y:S01]  /*0fe0*/  IMAD.WIDE.U32 R4, R13, R20, RZ ;  /* 0x000000140d047225 */ /* 0x000fe200078e00ff */
[----:B------:R-:W-:-:S03]  /*0ff0*/  IADD3.X R13, RZ, RZ, RZ, P0, !PT ;  /* 0x000000ffff0d7210 */ /* 0x000fc600007fe4ff */
[----:B------:R-:W-:Y:S01]  /*1000*/  IMAD.MOV.U32 R12, RZ, RZ, R11 ;  /* 0x000000ffff0c7224 */ /* 0x000fe200078e000b */
[----:B------:R-:W-:-:S05]  /*1010*/  IADD3 RZ, P0, R5, R10, RZ ;  /* 0x0000000a05ff7210 */ /* 0x000fca0007f1e0ff */
[----:B------:R-:W-:-:S08]  /*1020*/  IMAD.WIDE.U32.X R4, R15, R21, R12, P0 ;  /* 0x000000150f047225 */ /* 0x000fd000000e040c */
.L_x_16:
[----:B------:R-:W2:Y:S01]  /*1030*/  LDC.64 R26, c[0x0][0x8e8] ;  /* 0x00023a00ff1a7b82 */ /* 0x000ea20000000a00 */
[-CC-:B------:R-:W-:Y:S01]  /*1040*/  SHF.R.U64 R29, R4, R0.reuse, R5.reuse ;  /* 0x00000000041d7219 */ /* 0x180fe20000001205 */
[----:B------:R-:W-:Y:S01]  /*1050*/  IMAD R28, R9, R23, R6 ;  /* 0x00000017091c7224 */ /* 0x000fe200078e0206 */
[----:B------:R-:W-:Y:S01]  /*1060*/  SHF.R.U32.HI R0, RZ, R0, R5 ;  /* 0x00000000ff007219 */ /* 0x000fe20000011605 */
[----:B------:R-:W-:Y:S01]  /*1070*/  IMAD.MOV.U32 R30, RZ, RZ, 0x1 ;  /* 0x00000001ff1e7424 */ /* 0x000fe200078e00ff */
[----:B------:R-:W-:-:S03]  /*1080*/  IADD3 R7, P0, RZ, -R29, RZ ;  /* 0x8000001dff077210 */ /* 0x000fc60007f1e0ff */
[----:B------:R-:W3:Y:S02]  /*1090*/  LDC R8, c[0x0][0x8c0] ;  /* 0x00023000ff087b82 */ /* 0x000ee40000000800 */
[----:B------:R-:W-:-:S04]  /*10a0*/  IMAD.X R5, RZ, RZ, ~R0, P0 ;  /* 0x000000ffff057224 */ /* 0x000fc800000e0e00 */
[-C--:B------:R-:W-:Y:S02]  /*10b0*/  IMAD R0, R5, R24.reuse, RZ ;  /* 0x0000001805007224 */ /* 0x080fe400078e02ff */
[----:B------:R-:W4:Y:S01]  /*10c0*/  LDC R11, c[0x0][0x8b0] ;  /* 0x00022c00ff0b7b82 */ /* 0x000f220000000800 */
[----:B------:R-:W-:-:S04]  /*10d0*/  IMAD.WIDE.U32 R4, R7, R24, R16 ;  /* 0x0000001807047225 */ /* 0x000fc800078e0010 */
[----:B------:R-:W-:Y:S01]  /*10e0*/  IMAD R7, R7, R25, R0 ;  /* 0x0000001907077224 */ /* 0x000fe200078e0200 */
[----:B------:R-:W-:Y:S02]  /*10f0*/  MOV R0, 0xffffffff ;  /* 0xffffffff00007802 */ /* 0x000fe40000000f00 */
[----:B------:R-:W5:Y:S01]  /*1100*/  LDC R21, c[0x0][0x900] ;  /* 0x00024000ff157b82 */ /* 0x000f620000000800 */
[----:B------:R-:W-:Y:S01]  /*1110*/  IMAD.IADD R5, R5, 0x1, R7 ;  /* 0x0000000105057824 */ /* 0x000fe200078e0207 */
[----:B--2---:R-:W-:-:S04]  /*1120*/  ISETP.NE.U32.AND P0, PT, R26, RZ, PT ;  /* 0x000000ff1a00720c */ /* 0x004fc80003f05070 */
[----:B------:R-:W-:Y:S02]  /*1130*/  ISETP.NE.AND.EX P0, PT, R27, RZ, PT, P0 ;  /* 0x000000ff1b00720c */ /* 0x000fe40003f05300 */
[----:B------:R-:W2:Y:S01]  /*1140*/  LDC R15, c[0x0][0x8a8] ;  /* 0x00022a00ff0f7b82 */ /* 0x000ea20000000800 */
[-CC-:B---3--:R-:W-:Y:S02]  /*1150*/  SHF.R.U64 R13, R4, R8.reuse, R5.reuse ;  /* 0x00000008040d7219 */ /* 0x188fe40000001205 */
[----:B------:R-:W-:-:S05]  /*1160*/  SHF.R.U32.HI R4, RZ, R8, R5 ;  /* 0x00000008ff047219 */ /* 0x000fca0000011605 */
[----:B------:R-:W3:Y:S01]  /*1170*/  LDC R12, c[0x0][0x8f0] ;  /* 0x00023c00ff0c7b82 */ /* 0x000ee20000000800 */
[-CC-:B----4-:R-:W-:Y:S02]  /*1180*/  SHF.R.U64 R25, R13, R11.reuse, R4.reuse ;  /* 0x0000000b0d197219 */ /* 0x190fe40000001204 */
[----:B------:R-:W-:-:S05]  /*1190*/  SHF.R.U32.HI R4, RZ, R11, R4 ;  /* 0x0000000bff047219 */ /* 0x000fca0000011604 */
[----:B------:R-:W4:Y:S01]  /*11a0*/  LDC R14, c[0x0][0x8e0] ;  /* 0x00023800ff0e7b82 */ /* 0x000f220000000800 */
[-CC-:B-----5:R-:W-:Y:S02]  /*11b0*/  SHF.R.U64 R24, R25, R21.reuse, R4.reuse ;  /* 0x0000001519187219 */ /* 0x1a0fe40000001204 */
[-C--:B------:R-:W-:Y:S02]  /*11c0*/  SHF.L.U32 R0, R0, R21.reuse, RZ ;  /* 0x0000001500007219 */ /* 0x080fe400000006ff */
[----:B------:R-:W-:Y:S01]  /*11d0*/  SHF.R.U32.HI R5, RZ, R21, R4 ;  /* 0x00000015ff057219 */ /* 0x000fe20000011604 */
[----:B------:R-:W-:Y:S01]  /*11e0*/  IMAD.MOV.U32 R4, RZ, RZ, R24 ;  /* 0x000000ffff047224 */ /* 0x000fe200078e0018 */
[----:B------:R-:W-:Y:S01]  /*11f0*/  LOP3.LUT R10, RZ, R0, RZ, 0x33, !PT ;  /* 0x00000000ff0a7212 */ /* 0x000fe200078e33ff */
[----:B------:R-:W1:Y:S01]  /*1200*/  LDC R20, c[0x0][0x8b8] ;  /* 0x00022e00ff147b82 */ /* 0x000e620000000800 */
[----:B------:R-:W-:Y:S05]  /*1210*/  @!P0 BRA `(.L_x_17) ;  /* 0x0000000000288947 */ /* 0x000fea0003800000 */
[----:B------:R-:W5:Y:S02]  /*1220*/  LDC R9, c[0x0][0x8f4] ;  /* 0x00023d00ff097b82 */ /* 0x000f640000000800 */
[----:B-----5:R-:W-:-:S05]  /*1230*/  IADD3 R9, P0, R24, R9, RZ ;  /* 0x0000000918097210 */ /* 0x020fca0007f1e0ff */
        /* <DEDUP_REMOVED lines=8> */
.L_x_17:
[----:B---3--:R-:W-:Y:S01]  /*12c0*/  SHF.R.U64 R4, R4, R12, R5 ;  /* 0x0000000c04047219 */ /* 0x008fe20000001205 */
[----:B--2---:R-:W-:Y:S01]  /*12d0*/  VIADD R6, R15, 0xffffffff ;  /* 0xffffffff0f067836 */ /* 0x004fe20000000000 */
[----:B------:R-:W-:Y:S02]  /*12e0*/  SHF.L.U32 R0, R30, R21, RZ ;  /* 0x000000151e007219 */ /* 0x000fe400000006ff */
[----:B------:R-:W-:Y:S01]  /*12f0*/  LOP3.LUT R5, R25, R10, RZ, 0xc0, !PT ;  /* 0x0000000a19057212 */ /* 0x000fe200078ec0ff */
[----:B------:R-:W-:Y:S01]  /*1300*/  IMAD.MOV R7, RZ, RZ, -R4 ;  /* 0x000000ffff077224 */ /* 0x000fe200078e0a04 */
[----:B------:R-:W-:Y:S02]  /*1310*/  SEL R3, R3, R28, !P1 ;  /* 0x0000001c03037207 */ /* 0x000fe40004800000 */
[----:B------:R-:W-:Y:S01]  /*1320*/  LOP3.LUT R6, R13, R6, RZ, 0xc0, !PT ;  /* 0x000000060d067212 */ /* 0x000fe200078ec0ff */
[----:B------:R-:W-:Y:S01]  /*1330*/  IMAD R4, R0, R4, R5 ;  /* 0x0000000400047224 */ /* 0x000fe200078e0205 */
[----:B------:R-:W-:Y:S01]  /*1340*/  R2UR UR47, R29 ;  /* 0x000000001d2f72ca */ /* 0x000fe200000e0000 */
[----:B----4-:R-:W-:-:S02]  /*1350*/  IMAD R0, R7, R14, R24 ;  /* 0x0000000e07007224 */ /* 0x010fc400078e0218 */
[----:B-1----:R-:W-:Y:S01]  /*1360*/  IMAD R3, R4, R20, R3 ;  /* 0x0000001404037224 */ /* 0x002fe200078e0203 */
[----:B------:R-:W-:Y:S01]  /*1370*/  MOV R4, 0x1 ;  /* 0x0000000100047802 */ /* 0x000fe20000000f00 */
[----:B------:R-:W-:-:S05]  /*1380*/  IMAD R0, R0, R15, R6 ;  /* 0x0000000f00007224 */ /* 0x000fca00078e0206 */
[----:B------:R-:W-:Y:S02]  /*1390*/  SEL R155, R0, R3, !P1 ;  /* 0x00000003009b7207 */ /* 0x000fe40004800000 */
[----:B------:R-:W-:Y:S02]  /*13a0*/  SEL R156, R3, R0, !P1 ;  /* 0x00000000039c7207 */ /* 0x000fe40004800000 */
[----:B------:R-:W-:-:S07]  /*13b0*/  PRMT R0, R4, 0x7610, R0 ;  /* 0x0000761004007816 */ /* 0x000fce0000000000 */
.L_x_15:
[----:B------:R-:W-:-:S08]  /*13c0*/  NOP ;  /* 0x0000000000007918 */ /* 0x000fd00000000000 */
[----:B------:R-:W2:Y:S02]  /*13d0*/  USETMAXREG.TRY_ALLOC.CTAPOOL UP0, 0xe8 ;  /* 0x000000e8000079c8 */ /* 0x000ea40008000600 */
[----:B--2---:R-:W-:-:S13]  /*13e0*/  PLOP3.LUT P0, PT, PT, PT, UP0, 0x80, 0x0 ;  /* 0x000000000000781c */ /* 0x004fda0003f0f008 */
[----:B------:R-:W-:Y:S05]  /*13f0*/  @!P0 BRA `(.L_x_15) ;  /* 0xfffffffc00f08947 */ /* 0x000fea000383ffff */
[----:B------:R-:W-:Y:S02]  /*1400*/  ULDC.64 UR4, c[0x0][0x590] ;  /* 0x0001640000047ab9 */ /* 0x000fe40000000a00 */
[----:B------:R-:W-:Y:S02]  /*1410*/  IMAD.U32 R167, RZ, RZ, UR4 ;  /* 0x00000004ffa77e24 */ /* 0x000fe4000f8e00ff */
[----:B------:R-:W-:-:S03]  /*1420*/  IMAD.U32 R166, RZ, RZ, UR5 ;  /* 0x00000005ffa67e24 */ /* 0x000fc6000f8e00ff */
[----:B------:R-:W-:-:S04]  /*1430*/  ISETP.NE.U32.AND P0, PT, R167, RZ, PT ;  /* 0x000000ffa700720c */ /* 0x000fc80003f05070 */
[----:B------:R-:W-:-:S13]  /*1440*/  ISETP.NE.AND.EX P0, PT, R166, RZ, PT, P0 ;  /* 0x000000ffa600720c */ /* 0x000fda0003f05300 */
[----:B------:R-:W-:Y:S05]  /*1450*/  @P0 BRA `(.L_x_18) ;  /* 0x00000000002c0947 */ /* 0x000fea0003800000 */
[----:B------:R-:W-:Y:S02]  /*1460*/  ULDC.64 UR4, c[0x0][0x588] ;  /* 0x0001620000047ab9 */ /* 0x000fe40000000a00 */
[----:B------:R-:W-:-:S04]  /*1470*/  ISETP.NE.U32.AND P0, PT, RZ, UR4, PT ;  /* 0x00000004ff007c0c */ /* 0x000fc8000bf05070 */
[----:B------:R-:W-:-:S13]  /*1480*/  ISETP.NE.AND.EX P0, PT, RZ, UR5, PT, P0 ;  /* 0x00000005ff007c0c */ /* 0x000fda000bf05300 */
[----:B------:R-:W-:Y:S05]  /*1490*/  @!P0 BRA `(.L_x_19) ;  /* 0x0000000000108947 */ /* 0x000fea0003800000 */
[----:B------:R-:W2:Y:S02]  /*14a0*/  LDC.64 R4, c[0x0][0x588] ;  /* 0x00016200ff047b82 */ /* 0x000ea40000000a00 */
[----:B--2---:R2:W5:Y:S01]  /*14b0*/  LDG.E R157, desc[UR42][R4.64] ;  /* 0x0000002a049d7981 */ /* 0x004562000c1e1900 */
[----:B------:R-:W-:Y:S01]  /*14c0*/  IMAD.MOV.U32 R154, RZ, RZ, 0x1 ;  /* 0x00000001ff9a7424 */ /* 0x000fe200078e00ff */
[----:B------:R-:W-:Y:S06]  /*14d0*/  BRA `(.L_x_18) ;  /* 0x00000000000c7947 */ /* 0x000fec0003800000 */
.L_x_19:
[----:B------:R-:W-:Y:S01]  /*14e0*/  ULDC UR4, c[0x0][0x580] ;  /* 0x0001600000047ab9 */ /* 0x000fe20000000800 */
[----:B------:R-:W-:Y:S01]  /*14f0*/  MOV R154, 0x1 ;  /* 0x00000001009a7802 */ /* 0x000fe20000000f00 */
[----:B------:R-:W-:-:S07]  /*1500*/  IMAD.U32 R157, RZ, RZ, UR4 ;  /* 0x00000004ff9d7e24 */ /* 0x000fce000f8e00ff */
.L_x_18:
[----:B------:R-:W-:Y:S02]  /*1510*/  ULDC.64 UR4, c[0x0][0x5b0] ;  /* 0x00016c0000047ab9 */ /* 0x000fe40000000a00 */
[----:B------:R-:W-:-:S04]  /*1520*/  ISETP.NE.U32.AND P0, PT, RZ, UR4, PT ;  /* 0x00000004ff007c0c */ /* 0x000fc8000bf05070 */
[----:B------:R-:W-:-:S13]  /*1530*/  ISETP.NE.AND.EX P0, PT, RZ, UR5, PT, P0 ;  /* 0x00000005ff007c0c */ /* 0x000fda000bf05300 */
[----:B------:R-:W-:Y:S05]  /*1540*/  @P0 BRA `(.L_x_20) ;  /* 0x0000000000240947 */ /* 0x000fea0003800000 */
[----:B------:R-:W-:Y:S02]  /*1550*/  ULDC.64 UR4, c[0x0][0x5a8] ;  /* 0x00016a0000047ab9 */ /* 0x000fe40000000a00 */
[----:B------:R-:W-:-:S04]  /*1560*/  ISETP.NE.U32.AND P0, PT, RZ, UR4, PT ;  /* 0x00000004ff007c0c */ /* 0x000fc8000bf05070 */
[----:B------:R-:W-:-:S13]  /*1570*/  ISETP.NE.AND.EX P0, PT, RZ, UR5, PT, P0 ;  /* 0x00000005ff007c0c */ /* 0x000fda000bf05300 */
[----:B------:R-:W-:Y:S05]  /*1580*/  @!P0 BRA `(.L_x_21) ;  /* 0x00000000000c8947 */ /* 0x000fea0003800000 */
[----:B------:R-:W3:Y:S02]  /*1590*/  LDC.64 R158, c[0x0][0x5a8] ;  /* 0x00016a00ff9e7b82 */ /* 0x000ee40000000a00 */
[----:B---3--:R3:W5:Y:S01]  /*15a0*/  LDG.E R158, desc[UR42][R158.64] ;  /* 0x0000002a9e9e7981 */ /* 0x008762000c1e1900 */
[----:B------:R-:W-:Y:S05]  /*15b0*/  BRA `(.L_x_20) ;  /* 0x0000000000087947 */ /* 0x000fea0003800000 */
.L_x_21:
[----:B------:R-:W-:Y:S02]  /*15c0*/  ULDC UR4, c[0x0][0x5a0] ;  /* 0x0001680000047ab9 */ /* 0x000fe40000000800 */
[----:B------:R-:W-:-:S07]  /*15d0*/  IMAD.U32 R158, RZ, RZ, UR4 ;  /* 0x00000004ff9e7e24 */ /* 0x000fce000f8e00ff */
.L_x_20:
[----:B------:R-:W-:Y:S01]  /*15e0*/  LOP3.LUT P1, RZ, R0, 0xff, RZ, 0xc0, !PT ;  /* 0x000000ff00ff7812 */ /* 0x000fe2000782c0ff */
[----:B------:R-:W-:Y:S01]  /*15f0*/  UMOV UR36, URZ ;  /* 0x0000003f00247c82 */ /* 0x000fe20008000000 */
[----:B------:R-:W-:-:S11]  /*1600*/  PLOP3.LUT P0, PT, PT, PT, PT, 0x80, 0x0 ;  /* 0x000000000000781c */ /* 0x000fd60003f0f070 */
[----:B------:R-:W-:Y:S05]  /*1610*/  @!P1 BRA `(.L_x_22) ;  /* 0x0000006400109947 */ /* 0x000fea0003800000 */
[----:B------:R-:W-:Y:S01]  /*1620*/  ULDC UR4, c[0x0][0x28c] ;  /* 0x0000a30000047ab9 */ /* 0x000fe20000000800 */
[----:B------:R-:W-:Y:S01]  /*1630*/  IMAD.MOV.U32 R162, RZ, RZ, 0x10 ;  /* 0x00000010ffa27424 */ /* 0x000fe200078e00ff */
[----:B------:R-:W-:Y:S01]  /*1640*/  UIADD3 UR4, UR4, 0x3f, URZ ;  /* 0x0000003f04047890 */ /* 0x000fe2000fffe03f */
[----:B------:R-:W-:Y:S01]  /*1650*/  LOP3.LUT P0, RZ, R18, 0x4, RZ, 0xc0, !PT ;  /* 0x0000000412ff7812 */ /* 0x000fe2000780c0ff */
[----:B-----5:R-:W-:Y:S01]  /*1660*/  IMAD.MOV.U32 R163, RZ, RZ, R157 ;  /* 0x000000ffffa37224 */ /* 0x020fe200078e009d */
[----:B------:R-:W-:Y:S01]  /*1670*/  LOP3.LUT R164, R22, 0x1, RZ, 0xfc, !PT ;  /* 0x0000000116a47812 */ /* 0x000fe200078efcff */
[----:B------:R-:W-:Y:S01]  /*1680*/  USHF.R.S32.HI UR5, URZ, 0x1f, UR4 ;  /* 0x0000001f3f057899 */ /* 0x000fe20008011404 */
[----:B------:R-:W-:Y:S01]  /*1690*/  LOP3.LUT R165, R19, 0x1, RZ, 0xfc, !PT ;  /* 0x0000000113a57812 */ /* 0x000fe200078efcff */
[----:B------:R-:W-:Y:S01]  /*16a0*/  ULDC.64 UR54, c[0x0][0x198] ;  /* 0x0000660000367ab9 */ /* 0x000fe20000000a00 */
[C---:B---3--:R-:W-:Y:S01]  /*16b0*/  PRMT R159, R154.reuse, 0x7610, R159 ;  /* 0x000076109a9f7816 */ /* 0x048fe2000000009f */
[----:B------:R-:W-:Y:S01]  /*16c0*/  ULEA.HI UR5, UR5, UR4, URZ, 0x6 ;  /* 0x0000000405057291 */ /* 0x000fe2000f8f303f */
[----:B------:R-:W-:Y:S01]  /*16d0*/  MOV R160, R157 ;  /* 0x0000009d00a07202 */ /* 0x000fe20000000f00 */
[----:B------:R-:W-:Y:S01]  /*16e0*/  UMOV UR39, URZ ;  /* 0x0000003f00277c82 */ /* 0x000fe20008000000 */
[----:B------:R-:W-:Y:S01]  /*16f0*/  PRMT R161, R154, 0x7610, R161 ;  /* 0x000076109aa17816 */ /* 0x000fe200000000a1 */
[----:B------:R-:W-:Y:S01]  /*1700*/  UMOV UR48, URZ ;  /* 0x0000003f00307c82 */ /* 0x000fe20008000000 */
[----:B------:R-:W-:Y:S01]  /*1710*/  SEL R162, R162, 0xfffffff0, !P0 ;  /* 0xfffffff0a2a27807 */ /* 0x000fe20004000000 */
[----:B------:R-:W-:Y:S01]  /*1720*/  USHF.R.S32.HI UR50, URZ, 0x6, UR5 ;  /* 0x000000063f327899 */ /* 0x000fe20008011405 */
[----:B------:R-:W-:Y:S01]  /*1730*/  UMOV UR49, URZ ;  /* 0x0000003f00317c82 */ /* 0x000fe20008000000 */
[----:B------:R-:W-:-:S10]  /*1740*/  UMOV UR36, URZ ;  /* 0x0000003f00247c82 */ /* 0x000fd40008000000 */
.L_x_140:
[----:B------:R-:W-:Y:S01]  /*1750*/  LOP3.LUT R0, R18, 0x80, RZ, 0xc0, !PT ;  /* 0x0000008012007812 */ /* 0x000fe200078ec0ff */
[----:B------:R-:W3:Y:S01]  /*1760*/  S2UR UR51, SR_CgaCtaId ;  /* 0x00000000003379c3 */ /* 0x000ee20000008800 */
[----:B------:R-:W-:Y:S02]  /*1770*/  UMOV UR52, 0x400 ;  /* 0x0000040000347882 */ /* 0x000fe40000000000 */
[----:B------:R-:W-:-:S06]  /*1780*/  SHF.R.U32.HI R0, RZ, 0x7, R0 ;  /* 0x00000007ff007819 */ /* 0x000fcc0000011600 */
[----:B------:R-:W4:Y:S01]  /*1790*/  SHFL.IDX PT, R0, R0, RZ, 0x1f ;  /* 0x00001fff00007589 */ /* 0x000f2200000e0000 */
[----:B---3--:R-:W-:Y:S01]  /*17a0*/  ULEA UR52, UR51, UR52, 0x18 ;  /* 0x0000003433347291 */ /* 0x008fe2000f8ec03f */
[----:B----4-:R-:W-:-:S13]  /*17b0*/  R2UR UR4, R0 ;  /* 0x00000000000472ca */ /* 0x010fda00000e0000 */
[----:B------:R-:W-:-:S04]  /*17c0*/  ULEA.HI UR5, UR4, UR4, URZ, 0x1 ;  /* 0x0000000404057291 */ /* 0x000fc8000f8f083f */
[----:B------:R-:W-:-:S04]  /*17d0*/  ULOP3.LUT UR5, UR5, 0x7fffe, URZ, 0xc0, !UPT ;  /* 0x0007fffe05057892 */ /* 0x000fc8000f8ec03f */
[----:B------:R-:W-:-:S03]  /*17e0*/  UIADD3 UR5, UR4, -UR5, URZ ;  /* 0x8000000504057290 */ /* 0x000fc6000fffe03f */
[----:B------:R-:W-:Y:S01]  /*17f0*/  ULDC UR4, c[0x0][0x28c] ;  /* 0x0000a30000047ab9 */ /* 0x000fe20000000800 */
[----:B------:R-:W-:Y:S01]  /*1800*/  ULEA UR5, UR5, UR52, 0xd ;  /* 0x0000003405057291 */ /* 0x000fe2000f8e683f */
[----:B------:R-:W-:-:S03]  /*1810*/  ISETP.LT.AND P0, PT, RZ, UR4, PT ;  /* 0x00000004ff007c0c */ /* 0x000fc6000bf01270 */
[----:B------:R-:W-:-:S04]  /*1820*/  UIADD3 UR5, UR5, 0x8400, URZ ;  /* 0x0000840005057890 */ /* 0x000fc8000fffe03f */
[----:B------:R-:W-:-:S04]  /*1830*/  USHF.R.U32.HI UR5, URZ, 0x4, UR5 ;  /* 0x000000043f057899 */ /* 0x000fc80008011605 */
[----:B------:R-:W-:-:S04]  /*1840*/  ULOP3.LUT UR5, UR5, 0x3fff, URZ, 0xc0, !UPT ;  /* 0x00003fff05057892 */ /* 0x000fc8000f8ec03f */
[----:B------:R-:W-:Y:S01]  /*1850*/  ULOP3.LUT UR44, UR5, 0x10000, URZ, 0xfc, !UPT ;  /* 0x00010000052c7892 */ /* 0x000fe2000f8efc3f */
[----:B-1----:R-:W-:Y:S11]  /*1860*/  @P0 BRA `(.L_x_23) ;  /* 0x0000000000400947 */ /* 0x002ff60003800000 */
[----:B------:R-:W-:Y:S01]  /*1870*/  MOV R0, 0x0 ;  /* 0x0000000000007802 */ /* 0x000fe20000000f00 */
[----:B------:R-:W-:Y:S01]  /*1880*/  ULDC.64 UR4, c[0x4][0x70] ;  /* 0x01001c0000047ab9 */ /* 0x000fe20000000a00 */
[----:B------:R-:W-:Y:S01]  /*1890*/  ULDC.64 UR6, c[0x4][0x8] ;  /* 0x0100020000067ab9 */ /* 0x000fe20000000a00 */
[----:B--2---:R-:W-:Y:S01]  /*18a0*/  IMAD.U32 R4, RZ, RZ, UR4 ;  /* 0x00000004ff047e24 */ /* 0x004fe2000f8e00ff */
[----:B------:R2:W3:Y:S01]  /*18b0*/  LDC.64 R14, c[0x4][R0] ;  /* 0x01000000000e7b82 */ /* 0x0004e20000000a00 */
[----:B------:R-:W-:Y:S01]  /*18c0*/  IMAD.U32 R5, RZ, RZ, UR5 ;  /* 0x00000005ff057e24 */ /* 0x000fe2000f8e00ff */
[----:B------:R-:W-:Y:S01]  /*18d0*/  ULDC.64 UR4, c[0x4][0x78] ;  /* 0x01001e0000047ab9 */ /* 0x000fe20000000a00 */
[----:B------:R-:W-:Y:S01]  /*18e0*/  IMAD.U32 R10, RZ, RZ, UR6 ;  /* 0x00000006ff0a7e24 */ /* 0x000fe2000f8e00ff */
[----:B------:R-:W-:Y:S01]  /*18f0*/  MOV R6, UR4 ;  /* 0x0000000400067c02 */ /* 0x000fe20008000f00 */
[----:B------:R-:W-:Y:S01]  /*1900*/  IMAD.U32 R7, RZ, RZ, UR5 ;  /* 0x00000005ff077e24 */ /* 0x000fe2000f8e00ff */
[----:B------:R-:W-:Y:S01]  /*1910*/  MOV R8, 0x1e1 ;  /* 0x000001e100087802 */ /* 0x000fe20000000f00 */
[----:B------:R-:W-:-:S02]  /*1920*/  IMAD.U32 R11, RZ, RZ, UR7 ;  /* 0x00000007ff0b7e24 */ /* 0x000fc4000f8e00ff */
[----:B------:R-:W-:Y:S02]  /*1930*/  IMAD.MOV.U32 R12, RZ, RZ, 0x1 ;  /* 0x00000001ff0c7424 */ /* 0x000fe400078e00ff */
[----:B--2---:R-:W-:-:S07]  /*1940*/  IMAD.MOV.U32 R13, RZ, RZ, RZ ;  /* 0x000000ffff0d7224 */ /* 0x004fce00078e00ff */
[----:B------:R-:W-:-:S07]  /*1950*/  LEPC R20, `(.L_x_23) ;  /* 0x000000001014794e */ /* 0x000fce0000000000 */
[----:B-1-3--:R-:W-:Y:S05]  /*1960*/  CALL.ABS.NOINC R14 ;  /* 0x000000000e007343 */ /* 0x00afea0003c00000 */
.L_x_23:
[----:B------:R-:W-:-:S13]  /*1970*/  ISETP.NE.AND P0, PT, R164, 0x3, PT ;  /* 0x00000003a400780c */ /* 0x000fda0003f05270 */
[----:B------:R-:W-:Y:S05]  /*1980*/  @!P0 BRA `(.L_x_24) ;  /* 0x0000000000048947 */ /* 0x000fea0003800000 */
[----:B-1----:R-:W-:Y:S01]  /*1990*/  BPT.TRAP 0x1 ;  /* 0x000000040000795c */ /* 0x002fe20000300000 */
.L_x_24:
[----:B------:R-:W-:Y:S01]  /*19a0*/  IMAD.U32 R3, RZ, RZ, UR49 ;  /* 0x00000031ff037e24 */ /* 0x000fe2000f8e00ff */
[----:B------:R-:W-:-:S04]  /*19b0*/  MOV R0, UR48 ;  /* 0x0000003000007c02 */ /* 0x000fc80008000f00 */
[----:B------:R-:W-:Y:S02]  /*19c0*/  LEA R3, R3, UR52, 0x3 ;  /* 0x0000003403037c11 */ /* 0x000fe4000f8e18ff */
[----:B------:R-:W-:-:S04]  /*19d0*/  SHF.L.U32 R0, R0, 0x1f, RZ ;  /* 0x0000001f00007819 */ /* 0x000fc800000006ff */
[----:B------:R3:W4:Y:S01]  /*19e0*/  SYNCS.PHASECHK.TRANS64.TRYWAIT P1, [R3+URZ], R0 ;  /* 0x00000000030075a7 */ /* 0x000722000802017f */
[----:B------:R-:W-:Y:S05]  /*19f0*/  @!P0 BRA `(.L_x_25) ;  /* 0x0000000000048947 */ /* 0x000fea0003800000 */
[----:B-1----:R-:W-:Y:S01]  /*1a00*/  BPT.TRAP 0x1 ;  /* 0x000000040000795c */ /* 0x002fe20000300000 */
.L_x_25:
[----:B----4-:R-:W-:Y:S05]  /*1a10*/  @P1 BRA `(.L_x_26) ;  /* 0x0000000000081947 */ /* 0x010fea0003800000 */
[----:B------:R-:W4:Y:S02]  /*1a20*/  SYNCS.PHASECHK.TRANS64.TRYWAIT P1, [R3+URZ], R0 ;  /* 0x00000000030075a7 */ /* 0x000f24000802017f */
[----:B----4-:R-:W-:Y:S05]  /*1a30*/  @!P1 BRA `(.L_x_27) ;  /* 0x00000090000c9947 */ /* 0x010fea0003800000 */
.L_x_26:
[----:B------:R-:W-:-:S04]  /*1a40*/  UISETP.LT.AND UP0, UPT, UR50, 0x1, UPT ;  /* 0x000000013200788c */ /* 0x000fc8000bf01270 */
[----:B------:R-:W-:-:S04]  /*1a50*/  USEL UR4, UR50, 0x1, UP0 ;  /* 0x0000000132047887 */ /* 0x000fc80008000000 */
[----:B------:R-:W-:-:S06]  /*1a60*/  UIADD3 UR4, UR50, -UR4, URZ ;  /* 0x8000000432047290 */ /* 0x000fcc000fffe03f */
[----:B---34-:R-:W-:Y:S01]  /*1a70*/  IMAD.U32 R0, RZ, RZ, UR4 ;  /* 0x00000004ff007e24 */ /* 0x018fe2000f8e00ff */
[----:B------:R-:W-:Y:S05]  /*1a80*/  WARPSYNC.ALL ;  /* 0x0000000000007948 */ /* 0x000fea0003800000 */
[----:B------:R-:W-:Y:S01]  /*1a90*/  ISETP.GE.AND P1, PT, R0, 0x1, PT ;  /* 0x000000010000780c */ /* 0x000fe20003f26270 */
[----:B------:R-:W-:Y:S01]  /*1aa0*/  UIADD3 UR4, UR52, 0x28400, URZ ;  /* 0x0002840034047890 */ /* 0x000fe2000fffe03f */
[----:B------:R-:W-:Y:S01]  /*1ab0*/  WARPGROUP.ARRIVE ;  /* 0x00000000000079c5 */ /* 0x000fe20000000000 */
[----:B------:R-:W-:Y:S02]  /*1ac0*/  ULEA UR9, UR49, UR44, 0xb ;  /* 0x0000002c31097291 */ /* 0x000fe4000f8e583f */
[----:B------:R-:W-:Y:S01]  /*1ad0*/  USHF.R.U32.HI UR4, URZ, 0x4, UR4 ;  /* 0x000000043f047899 */ /* 0x000fe20008011604 */
[----:B------:R-:W-:Y:S01]  /*1ae0*/  UMOV UR5, 0x40000040 ;  /* 0x4000004000057882 */ /* 0x000fe20000000000 */
[----:B------:R-:W-:-:S02]  /*1af0*/  UMOV UR7, 0x40000040 ;  /* 0x4000004000077882 */ /* 0x000fc40000000000 */
[----:B------:R-:W-:-:S04]  /*1b00*/  ULOP3.LUT UR4, UR4, 0x3fff, URZ, 0xc0, !UPT ;  /* 0x00003fff04047892 */ /* 0x000fc8000f8ec03f */
[----:B------:R-:W-:-:S03]  /*1b10*/  ULOP3.LUT UR8, UR4, 0x10000, URZ, 0xfc, !UPT ;  /* 0x0001000004087892 */ /* 0x000fc6000f8efc3f */
[----:B------:R-:W-:Y:S01]  /*1b20*/  UMOV UR4, UR9 ;  /* 0x0000000900047c82 */ /* 0x000fe20008000000 */
[----:B------:R-:W-:-:S07]  /*1b30*/  ULEA UR10, UR49, UR8, 0xa ;  /* 0x00000008310a7291 */ /* 0x000fce000f8e503f */
[----:B------:R-:W-:Y:S02]  /*1b40*/  UMOV UR6, UR10 ;  /* 0x0000000a00067c82 */ /* 0x000fe40008000000 */
[----:B------:R-:W-:Y:S01]  /*1b50*/  HGMMA.64x128x16.F32.BF16 R88, gdesc[UR4], RZ, !UPT, gsb0 ;  /* 0x01e00000045879f0 */ /* 0x000fe2000c0018ff */
[----:B------:R-:W-:Y:S01]  /*1b60*/  UIADD3 UR4, UR9, 0x400, URZ ;  /* 0x0000040009047890 */ /* 0x000fe2000fffe03f */
[----:B------:R-:W-:Y:S01]  /*1b70*/  UMOV UR5, 0x40000040 ;  /* 0x4000004000057882 */ /* 0x000fe20000000000 */
[----:B------:R-:W-:Y:S02]  /*1b80*/  WARPGROUP.DEPBAR.LE gsb0, 0x0 ;  /* 0x00008000000079c5 */ /* 0x000fe40000010000 */
[----:B------:R-:W-:-:S07]  /*1b90*/  WARPGROUP.ARRIVE ;  /* 0x00000000000079c5 */ /* 0x000fce0000000000 */
[----:B------:R-:W-:Y:S01]  /*1ba0*/  HGMMA.64x128x16.F32.BF16 R24, gdesc[UR4], RZ, !UPT, gsb0 ;  /* 0x01e00000041879f0 */ /* 0x000fe2000c0018ff */
[----:B------:R-:W-:Y:S02]  /*1bb0*/  UIADD3 UR4, UR9, 0x2, URZ ;  /* 0x0000000209047890 */ /* 0x000fe4000fffe03f */
[----:B------:R-:W-:Y:S01]  /*1bc0*/  UIADD3 UR6, UR10, 0x2, URZ ;  /* 0x000000020a067890 */ /* 0x000fe2000fffe03f */
[----:B------:R-:W-:Y:S01]  /*1bd0*/  UMOV UR5, 0x40000040 ;  /* 0x4000004000057882 */ /* 0x000fe20000000000 */
[----:B------:R-:W-:Y:S01]  /*1be0*/  UMOV UR7, 0x40000040 ;  /* 0x4000004000077882 */ /* 0x000fe20000000000 */
[----:B------:R-:W-:Y:S02]  /*1bf0*/  WARPGROUP.DEPBAR.LE gsb0, 0x0 ;  /* 0x00008000000079c5 */ /* 0x000fe40000010000 */
[----:B------:R-:W-:-:S06]  /*1c00*/  WARPGROUP.ARRIVE ;  /* 0x00000000000079c5 */ /* 0x000fcc0000000000 */
[----:B------:R-:W-:Y:S01]  /*1c10*/  HGMMA.64x128x16.F32.BF16 R88, gdesc[UR4], R88, gsb0 ;  /* 0x01e00000045879f0 */ /* 0x000fe20008001858 */
[----:B------:R-:W-:Y:S01]  /*1c20*/  UIADD3 UR4, UR9, 0x402, URZ ;  /* 0x0000040209047890 */ /* 0x000fe2000fffe03f */
[----:B------:R-:W-:Y:S01]  /*1c30*/  UMOV UR5, 0x40000040 ;  /* 0x4000004000057882 */ /* 0x000fe20000000000 */
[----:B------:R-:W-:Y:S02]  /*1c40*/  WARPGROUP.DEPBAR.LE gsb0, 0x0 ;  /* 0x00008000000079c5 */ /* 0x000fe40000010000 */
[----:B------:R-:W-:-:S07]  /*1c50*/  WARPGROUP.ARRIVE ;  /* 0x00000000000079c5 */ /* 0x000fce0000000000 */
[----:B------:R-:W-:Y:S01]  /*1c60*/  HGMMA.64x128x16.F32.BF16 R24, gdesc[UR4], R24, gsb0 ;  /* 0x01e00000041879f0 */ /* 0x000fe20008001818 */
        /* <DEDUP_REMOVED lines=23> */
[----:B------:R-:W-:Y:S03]  /*1de0*/  HGMMA.64x128x16.F32.BF16 R24, gdesc[UR4], R24, gsb0 ;  /* 0x01e00000041879f0 */ /* 0x000fe60008001818 */
[----:B------:R-:W-:Y:S02]  /*1df0*/  WARPGROUP.DEPBAR.LE gsb0, 0x0 ;  /* 0x00008000000079c5 */ /* 0x000fe40000010000 */
[----:B------:R-:W-:Y:S05]  /*1e00*/  @!P1 BRA `(.L_x_28) ;  /* 0x0000000400609947 */ /* 0x000fea0003800000 */
[----:B------:R-:W-:Y:S02]  /*1e10*/  UIADD3 UR9, UR49, 0x1, URZ ;  /* 0x0000000131097890 */ /* 0x000fe4000fffe03f */
[----:B------:R-:W-:Y:S02]  /*1e20*/  IMAD.U32 R3, RZ, RZ, UR49 ;  /* 0x00000031ff037e24 */ /* 0x000fe4000f8e00ff */
[----:B------:R-:W-:-:S04]  /*1e30*/  UISETP.NE.AND UP0, UPT, UR9, 0x4, UPT ;  /* 0x000000040900788c */ /* 0x000fc8000bf05270 */
[----:B------:R-:W-:Y:S02]  /*1e40*/  USEL UR4, URZ, 0x1, UP0 ;  /* 0x000000013f047887 */ /* 0x000fe40008000000 */
[----:B------:R-:W-:Y:S02]  /*1e50*/  USEL UR9, UR9, URZ, UP0 ;  /* 0x0000003f09097287 */ /* 0x000fe40008000000 */
[----:B------:R-:W-:-:S06]  /*1e60*/  ULOP3.LUT UR4, UR48, UR4, URZ, 0x3c, !UPT ;  /* 0x0000000430047292 */ /* 0x000fcc000f8e3c3f */
[----:B------:R-:W-:-:S07]  /*1e70*/  IMAD.U32 R6, RZ, RZ, UR4 ;  /* 0x00000004ff067e24 */ /* 0x000fce000f8e00ff */
.L_x_35:
[----:B------:R-:W-:Y:S05]  /*1e80*/  @!P0 BRA `(.L_x_29) ;  /* 0x0000000000048947 */ /* 0x000fea0003800000 */
[----:B-1----:R-:W-:Y:S01]  /*1e90*/  BPT.TRAP 0x1 ;  /* 0x000000040000795c */ /* 0x002fe20000300000 */
.L_x_29:
[----:B------:R-:W-:Y:S01]  /*1ea0*/  ULEA UR4, UR9, UR52, 0x3 ;  /* 0x0000003409047291 */ /* 0x000fe2000f8e183f */
[----:B--2---:R-:W-:-:S08]  /*1eb0*/  SHF.L.U32 R4, R6, 0x1f, RZ ;  /* 0x0000001f06047819 */ /* 0x004fd000000006ff */
[----:B------:R2:W3:Y:S01]  /*1ec0*/  SYNCS.PHASECHK.TRANS64.TRYWAIT P1, [UR4], R4 ;  /* 0x00000004ff0075a7 */ /* 0x0004e20008020144 */
[----:B------:R-:W-:Y:S05]  /*1ed0*/  @!P0 BRA `(.L_x_30) ;  /* 0x0000000000048947 */ /* 0x000fea0003800000 */
[----:B-1----:R-:W-:Y:S01]  /*1ee0*/  BPT.TRAP 0x1 ;  /* 0x000000040000795c */ /* 0x002fe20000300000 */
.L_x_30:
[----:B---3--:R-:W-:Y:S05]  /*1ef0*/  @P1 BRA `(.L_x_31) ;  /* 0x0000000000081947 */ /* 0x008fea0003800000 */
[----:B------:R-:W3:Y:S02]  /*1f00*/  SYNCS.PHASECHK.TRANS64.TRYWAIT P1, [UR4], R4 ;  /* 0x00000004ff0075a7 */ /* 0x000ee40008020144 */
[----:B---3--:R-:W-:Y:S05]  /*1f10*/  @!P1 BRA `(.L_x_32) ;  /* 0x0000008800e89947 */ /* 0x008fea0003800000 */
.L_x_31:
[----:B------:R-:W-:Y:S01]  /*1f20*/  ULEA UR10, UR9, UR44, 0xb ;  /* 0x0000002c090a7291 */ /* 0x000fe2000f8e583f */
[----:B------:R-:W-:Y:S01]  /*1f30*/  WARPGROUP.ARRIVE ;  /* 0x00000000000079c5 */ /* 0x000fe20000000000 */
[----:B------:R-:W-:Y:S01]  /*1f40*/  ULEA UR11, UR9, UR8, 0xa ;  /* 0x00000008090b7291 */ /* 0x000fe2000f8e503f */
[----:B------:R-:W-:Y:S01]  /*1f50*/  UMOV UR5, 0x40000040 ;  /* 0x4000004000057882 */ /* 0x000fe20000000000 */
[----:B------:R-:W-:-:S03]  /*1f60*/  UMOV UR7, 0x40000040 ;  /* 0x4000004000077882 */ /* 0x000fc60000000000 */
[----:B------:R-:W-:Y:S02]  /*1f70*/  UMOV UR4, UR10 ;  /* 0x0000000a00047c82 */ /* 0x000fe40008000000 */
[----:B------:R-:W-:Y:S02]  /*1f80*/  UMOV UR6, UR11 ;  /* 0x0000000b00067c82 */ /* 0x000fe40008000000 */
        /* <DEDUP_REMOVED lines=44> */
[----:B-1----:R-:W-:Y:S01]  /*2250*/  BPT.TRAP 0x1 ;  /* 0x000000040000795c */ /* 0x002fe20000300000 */
.L_x_33:
[----:B------:R-:W-:-:S13]  /*2260*/  ISETP.NE.AND P1, PT, R152, RZ, PT ;  /* 0x000000ff9800720c */ /* 0x000fda0003f25270 */
[----:B--23--:R-:W-:-:S04]  /*2270*/  @P1 LEA R4, R3, UR52, 0x3 ;  /* 0x0000003403041c11 */ /* 0x00cfc8000f8e18ff */
[----:B------:R-:W-:-:S04]  /*2280*/  @P1 IADD3 R4, R4, 0x20, RZ ;  /* 0x0000002004041810 */ /* 0x000fc80007ffe0ff */
[----:B------:R-:W-:-:S04]  /*2290*/  @P1 PRMT R4, R153, 0x654, R4 ;  /* 0x0000065499041816 */ /* 0x000fc80000000004 */
[----:B------:R2:W-:Y:S01]  /*22a0*/  @P1 SYNCS.ARRIVE.TRANS64.RED.A1T0 RZ, [R4+URZ], RZ ;  /* 0x000000ff04ff19a7 */ /* 0x0005e2000810043f */
[----:B------:R-:W-:-:S13]  /*22b0*/  ISETP.GT.U32.AND P1, PT, R22, 0x1, PT ;  /* 0x000000011600780c */ /* 0x000fda0003f24070 */
[----:B--2---:R-:W-:Y:S05]  /*22c0*/  @P1 BRA `(.L_x_34) ;  /* 0x0000000000041947 */ /* 0x004fea0003800000 */
[----:B-1----:R-:W-:Y:S01]  /*22d0*/  BPT.TRAP 0x1 ;  /* 0x000000040000795c */ /* 0x002fe20000300000 */
.L_x_34:
[----:B------:R-:W-:Y:S01]  /*22e0*/  UIADD3 UR9, UR9, 0x1, URZ ;  /* 0x0000000109097890 */ /* 0x000fe2000fffe03f */
[C---:B------:R-:W-:Y:S01]  /*22f0*/  ISETP.GT.AND P2, PT, R0.reuse, 0x1, PT ;  /* 0x000000010000780c */ /* 0x040fe20003f44270 */
[----:B------:R-:W-:Y:S02]  /*2300*/  VIADD R3, R3, 0x1 ;  /* 0x0000000103037836 */ /* 0x000fe40000000000 */
[----:B------:R-:W-:Y:S01]  /*2310*/  UISETP.NE.AND UP0, UPT, UR9, 0x4, UPT ;  /* 0x000000040900788c */ /* 0x000fe2000bf05270 */
[----:B------:R-:W-:Y:S02]  /*2320*/  VIADD R0, R0, 0xffffffff ;  /* 0xffffffff00007836 */ /* 0x000fe40000000000 */
[C---:B------:R-:W-:Y:S01]  /*2330*/  ISETP.NE.AND P1, PT, R3.reuse, 0x4, PT ;  /* 0x000000040300780c */ /* 0x040fe20003f25270 */
[----:B------:R-:W-:Y:S02]  /*2340*/  USEL UR4, URZ, 0x1, UP0 ;  /* 0x000000013f047887 */ /* 0x000fe40008000000 */
[----:B------:R-:W-:Y:S01]  /*2350*/  USEL UR9, UR9, URZ, UP0 ;  /* 0x0000003f09097287 */ /* 0x000fe20008000000 */
[----:B------:R-:W-:-:S03]  /*2360*/  SEL R3, R3, RZ, P1 ;  /* 0x000000ff03037207 */ /* 0x000fc60000800000 */
[----:B------:R-:W-:Y:S01]  /*2370*/  LOP3.LUT R6, R6, UR4, RZ, 0x3c, !PT ;  /* 0x0000000406067c12 */ /* 0x000fe2000f8e3cff */
[----:B------:R-:W-:Y:S07]  /*2380*/  @P2 BRA `(.L_x_35) ;  /* 0xfffffff800bc2947 */ /* 0x000fee000383ffff */
.L_x_28:
[----:B------:R-:W3:Y:S02]  /*2390*/  LDC R0, c[0x0][0x28c] ;  /* 0x0000a300ff007b82 */ /* 0x000ee40000000800 */
[----:B---3--:R-:W-:-:S13]  /*23a0*/  ISETP.GE.AND P1, PT, R0, 0x1, PT ;  /* 0x000000010000780c */ /* 0x008fda0003f26270 */
[----:B------:R-:W-:Y:S05]  /*23b0*/  @!P1 BRA `(.L_x_36) ;  /* 0x0000000000449947 */ /* 0x000fea0003800000 */
[----:B------:R-:W-:Y:S05]  /*23c0*/  @!P0 BRA `(.L_x_37) ;  /* 0x0000000000048947 */ /* 0x000fea0003800000 */
[----:B-1----:R-:W-:Y:S01]  /*23d0*/  BPT.TRAP 0x1 ;  /* 0x000000040000795c */ /* 0x002fe20000300000 */
.L_x_37:
[----:B------:R-:W-:Y:S01]  /*23e0*/  ISETP.NE.AND P0, PT, R152, RZ, PT ;  /* 0x000000ff9800720c */ /* 0x000fe20003f05270 */
[----:B------:R-:W-:Y:S01]  /*23f0*/  UISETP.LT.AND UP1, UPT, UR50, 0x1, UPT ;  /* 0x000000013200788c */ /* 0x000fe2000bf21270 */
[----:B------:R-:W-:-:S11]  /*2400*/  IMAD.U32 R3, RZ, RZ, UR52 ;  /* 0x00000034ff037e24 */ /* 0x000fd6000f8e00ff */
[----:B------:R-:W-:-:S05]  /*2410*/  VOTEU.ANY UP0, P0 ;  /* 0x00000000003f7886 */ /* 0x000fca0000000100 */
[----:B------:R-:W-:-:S04]  /*2420*/  @UP0 USEL UR4, UR50, 0x1, UP1 ;  /* 0x0000000132040887 */ /* 0x000fc80008800000 */
[----:B------:R-:W-:-:S06]  /*2430*/  @UP0 UIADD3 UR4, UR49, UR50, -UR4 ;  /* 0x0000003231040290 */ /* 0x000fcc000fffe804 */
[----:B------:R-:W-:-:S05]  /*2440*/  IMAD.U32 R0, RZ, RZ, UR4 ;  /* 0x00000004ff007e24 */ /* 0x000fca000f8e00ff */
[----:B------:R-:W-:-:S04]  /*2450*/  @P0 SHF.L.U32 R0, R0, 0x3, RZ ;  /* 0x0000000300000819 */ /* 0x000fc800000006ff */
[----:B------:R-:W-:-:S04]  /*2460*/  @P0 LOP3.LUT R0, R0, 0x18, RZ, 0xc0, !PT ;  /* 0x0000001800000812 */ /* 0x000fc800078ec0ff */
[----:B------:R-:W-:-:S04]  /*2470*/  @P0 IADD3 R0, R3, 0x20, R0 ;  /* 0x0000002003000810 */ /* 0x000fc80007ffe000 */
[----:B------:R-:W-:-:S04]  /*2480*/  @P0 PRMT R0, R153, 0x654, R0 ;  /* 0x0000065499000816 */ /* 0x000fc80000000000 */
[----:B------:R3:W-:Y:S01]  /*2490*/  @P0 SYNCS.ARRIVE.TRANS64.RED.A1T0 RZ, [R0+URZ], RZ ;  /* 0x000000ff00ff09a7 */ /* 0x0007e2000810043f */
[----:B------:R-:W-:-:S13]  /*24a0*/  ISETP.GT.U32.AND P0, PT, R22, 0x1, PT ;  /* 0x000000011600780c */ /* 0x000fda0003f04070 */
[----:B---3--:R-:W-:Y:S05]  /*24b0*/  @P0 BRA `(.L_x_36) ;  /* 0x0000000000040947 */ /* 0x008fea0003800000 */
[----:B-1----:R-:W-:Y:S01]  /*24c0*/  BPT.TRAP 0x1 ;  /* 0x000000040000795c */ /* 0x002fe20000300000 */
.L_x_36:
[----:B------:R-:W-:Y:S01]  /*24d0*/  UIADD3 UR4, UR52, 0x200, URZ ;  /* 0x0000020034047890 */ /* 0x000fe2000fffe03f */
[----:B------:R-:W-:Y:S02]  /*24e0*/  R2UR UR46, R156 ;  /* 0x000000009c2e72ca */ /* 0x000fe400000e0000 */
[----:B------:R-:W-:Y:S01]  /*24f0*/  R2UR UR45, R155 ;  /* 0x000000009b2d72ca */ /* 0x000fe200000e0000 */
[----:B------:R-:W-:-:S06]  /*2500*/  ULOP3.LUT UP0, URZ, UR4, 0x1bf, URZ, 0xc0, !UPT ;  /* 0x000001bf043f7892 */ /* 0x000fcc000f80c03f */
[----:B------:R-:W-:-:S04]  /*2510*/  PLOP3.LUT P0, PT, PT, PT, UP0, 0x80, 0x0 ;  /* 0x000000000000781c */ /* 0x000fc80003f0f008 */
[----:B------:R-:W-:Y:S02]  /*2520*/  USHF.L.U32 UR46, UR46, 0x8, URZ ;  /* 0x000000082e2e7899 */ /* 0x000fe4000800063f */
[----:B------:R-:W-:-:S07]  /*2530*/  USHF.L.U32 UR45, UR45, 0x7, URZ ;  /* 0x000000072d2d7899 */ /* 0x000fce000800063f */
[----:B------:R-:W-:Y:S05]  /*2540*/  @!P0 BRA `(.L_x_38) ;  /* 0x00000000007c8947 */ /* 0x000fea0003800000 */
        /* <DEDUP_REMOVED lines=16> */
.L_x_39:
[----:B------:R1:W2:Y:S01]  /*2650*/  LDC.64 R14, c[0x4][R23] ;  /* 0x01000000170e7b82 */ /* 0x0002a20000000a00 */
[----:B------:R-:W-:Y:S01]  /*2660*/  ULDC.64 UR4, c[0x4][0x80] ;  /* 0x0100200000047ab9 */ /* 0x000fe20000000a00 */
[----:B------:R-:W-:Y:S01]  /*2670*/  ULDC.64 UR6, c[0x4][0x10] ;  /* 0x0100040000067ab9 */ /* 0x000fe20000000a00 */
[----:B------:R-:W-:Y:S01]  /*2680*/  IMAD.U32 R4, RZ, RZ, UR4 ;  /* 0x00000004ff047e24 */ /* 0x000fe2000f8e00ff */
[----:B------:R-:W-:Y:S01]  /*2690*/  MOV R5, UR5 ;  /* 0x0000000500057c02 */ /* 0x000fe20008000f00 */
[----:B------:R-:W-:Y:S01]  /*26a0*/  ULDC.64 UR4, c[0x4][0x88] ;  /* 0x0100220000047ab9 */ /* 0x000fe20000000a00 */
[----:B------:R-:W-:Y:S01]  /*26b0*/  IMAD.U32 R10, RZ, RZ, UR6 ;  /* 0x00000006ff0a7e24 */ /* 0x000fe2000f8e00ff */
[----:B------:R-:W-:Y:S01]  /*26c0*/  MOV R11, UR7 ;  /* 0x00000007000b7c02 */ /* 0x000fe20008000f00 */
[----:B------:R-:W-:Y:S02]  /*26d0*/  IMAD.U32 R6, RZ, RZ, UR4 ;  /* 0x00000004ff067e24 */ /* 0x000fe4000f8e00ff */
[----:B------:R-:W-:-:S02]  /*26e0*/  IMAD.U32 R7, RZ, RZ, UR5 ;  /* 0x00000005ff077e24 */ /* 0x000fc4000f8e00ff */
[----:B------:R-:W-:Y:S02]  /*26f0*/  IMAD.MOV.U32 R8, RZ, RZ, 0x70 ;  /* 0x00000070ff087424 */ /* 0x000fe400078e00ff */
[----:B------:R-:W-:Y:S02]  /*2700*/  IMAD.MOV.U32 R12, RZ, RZ, 0x1 ;  /* 0x00000001ff0c7424 */ /* 0x000fe400078e00ff */
[----:B-1----:R-:W-:-:S07]  /*2710*/  IMAD.MOV.U32 R13, RZ, RZ, RZ ;  /* 0x000000ffff0d7224 */ /* 0x002fce00078e00ff */
[----:B------:R-:W-:-:S07]  /*2720*/  LEPC R20, `(.L_x_38) ;  /* 0x000000001014794e */ /* 0x000fce0000000000 */
[----:B--2---:R-:W-:Y:S05]  /*2730*/  CALL.ABS.NOINC R14 ;  /* 0x000000000e007343 */ /* 0x004fea0003c00000 */
.L_x_38:
[----:B--2---:R-:W2:Y:S01]  /*2740*/  LDC R4, c[0x0][0x288] ;  /* 0x0000a200ff047b82 */ /* 0x004ea20000000800 */
[----:B------:R-:W-:Y:S01]  /*2750*/  ULDC.64 UR4, c[0x0][0x590] ;  /* 0x0001640000047ab9 */ /* 0x000fe20000000a00 */
[----:B------:R-:W-:Y:S01]  /*2760*/  SHF.R.U32.HI R0, RZ, 0x2, R18 ;  /* 0x00000002ff007819 */ /* 0x000fe20000011612 */
[----:B------:R-:W-:Y:S01]  /*2770*/  IMAD.U32 R166, RZ, RZ, UR5 ;  /* 0x00000005ffa67e24 */ /* 0x000fe2000f8e00ff */
[----:B------:R-:W-:Y:S01]  /*2780*/  MOV R167, UR4 ;  /* 0x0000000400a77c02 */ /* 0x000fe20008000f00 */
[----:B------:R-:W-:Y:S01]  /*2790*/  ULDC UR4, c[0x0][0x284] ;  /* 0x0000a10000047ab9 */ /* 0x000fe20000000800 */
[C---:B------:R-:W-:Y:S02]  /*27a0*/  LOP3.LUT R6, R18.reuse, 0xe0, RZ, 0xc0, !PT ;  /* 0x000000e012067812 */ /* 0x040fe400078ec0ff */
[----:B------:R-:W-:Y:S02]  /*27b0*/  ISETP.NE.U32.AND P1, PT, R167, RZ, PT ;  /* 0x000000ffa700720c */ /* 0x000fe40003f25070 */
[----:B------:R-:W-:-:S02]  /*27c0*/  LOP3.LUT R3, R18, 0x3, RZ, 0xc0, !PT ;  /* 0x0000000312037812 */ /* 0x000fc400078ec0ff */
[----:B------:R-:W-:Y:S02]  /*27d0*/  ISETP.NE.AND.EX P1, PT, R166, RZ, PT, P1 ;  /* 0x000000ffa600720c */ /* 0x000fe40003f25310 */
[----:B------:R-:W-:Y:S02]  /*27e0*/  LOP3.LUT R9, R0, 0x7, RZ, 0xc0, !PT ;  /* 0x0000000700097812 */ /* 0x000fe400078ec0ff */
[----:B------:R-:W-:Y:S01]  /*27f0*/  SHF.R.U32.HI R0, RZ, 0x1, R6 ;  /* 0x00000001ff007819 */ /* 0x000fe20000011606 */
[----:B--2---:R-:W-:-:S03]  /*2800*/  IMAD R4, R3, -0x2, R4 ;  /* 0xfffffffe03047824 */ /* 0x004fc600078e0204 */
[----:B------:R-:W-:Y:S01]  /*2810*/  IADD3 R3, -R0, UR4, -R9 ;  /* 0x0000000400037c10 */ /* 0x000fe2000fffe909 */
[----:B------:R-:W-:-:S04]  /*2820*/  IMAD R155, R155, -0x80, R4 ;  /* 0xffffff809b9b7824 */ /* 0x000fc800078e0204 */
[----:B------:R-:W-:Y:S01]  /*2830*/  IMAD R156, R156, -0x100, R3 ;  /* 0xffffff009c9c7824 */ /* 0x000fe200078e0203 */
[----:B------:R-:W-:Y:S06]  /*2840*/  @!P1 BRA `(.L_x_40) ;  /* 0x0000000000549947 */ /* 0x000fec0003800000 */
[----:B------:R-:W-:Y:S02]  /*2850*/  ULDC.64 UR4, c[0x0][0x588] ;  /* 0x0001620000047ab9 */ /* 0x000fe40000000a00 */
[----:B------:R-:W-:-:S04]  /*2860*/  ISETP.NE.U32.AND P0, PT, RZ, UR4, PT ;  /* 0x00000004ff007c0c */ /* 0x000fc8000bf05070 */
[----:B------:R-:W-:-:S13]  /*2870*/  ISETP.NE.AND.EX P0, PT, RZ, UR5, PT, P0 ;  /* 0x00000005ff007c0c */ /* 0x000fda000bf05300 */
[----:B------:R-:W-:Y:S05]  /*2880*/  @!P0 BRA `(.L_x_41) ;  /* 0x0000000000288947 */ /* 0x000fea0003800000 */
[----:B------:R-:W2:Y:S01]  /*2890*/  LDC.64 R4, c[0x0][0x588] ;  /* 0x00016200ff047b82 */ /* 0x000ea20000000a00 */
[----:B------:R-:W-:-:S04]  /*28a0*/  IMAD R3, R167, UR47, RZ ;  /* 0x0000002fa7037c24 */ /* 0x000fc8000f8e02ff */
[----:B--2---:R-:W-:-:S05]  /*28b0*/  IMAD.WIDE R4, R3, 0x4, R4 ;  /* 0x0000000403047825 */ /* 0x004fca00078e0204 */
[----:B------:R-:W2:Y:S01]  /*28c0*/  LDG.E R157, desc[UR42][R4.64] ;  /* 0x0000002a049d7981 */ /* 0x000ea2000c1e1900 */
[----:B------:R-:W-:Y:S01]  /*28d0*/  IMAD.MOV.U32 R154, RZ, RZ, 0x1 ;  /* 0x00000001ff9a7424 */ /* 0x000fe200078e00ff */
[----:B------:R-:W-:Y:S01]  /*28e0*/  MOV R161, 0x1 ;  /* 0x0000000100a17802 */ /* 0x000fe20000000f00 */
[----:B------:R-:W-:Y:S02]  /*28f0*/  IMAD.MOV.U32 R159, RZ, RZ, 0x1 ;  /* 0x00000001ff9f7424 */ /* 0x000fe400078e00ff */
[--C-:B--2---:R-:W-:Y:S02]  /*2900*/  IMAD.MOV.U32 R160, RZ, RZ, R157.reuse ;  /* 0x000000ffffa07224 */ /* 0x104fe400078e009d */
[----:B------:R-:W-:Y:S01]  /*2910*/  IMAD.MOV.U32 R163, RZ, RZ, R157 ;  /* 0x000000ffffa37224 */ /* 0x000fe200078e009d */
[----:B------:R-:W-:Y:S06]  /*2920*/  BRA `(.L_x_40) ;  /* 0x00000000001c7947 */ /* 0x000fec0003800000 */
.L_x_41:
[----:B------:R-:W-:Y:S01]  /*2930*/  ULDC UR4, c[0x0][0x580] ;  /* 0x0001600000047ab9 */ /* 0x000fe20000000800 */
[----:B------:R-:W-:Y:S01]  /*2940*/  IMAD.MOV.U32 R154, RZ, RZ, 0x1 ;  /* 0x00000001ff9a7424 */ /* 0x000fe200078e00ff */
[----:B------:R-:W-:Y:S01]  /*2950*/  MOV R159, 0x1 ;  /* 0x00000001009f7802 */ /* 0x000fe20000000f00 */
[----:B------:R-:W-:Y:S01]  /*2960*/  IMAD.MOV.U32 R161, RZ, RZ, 0x1 ;  /* 0x00000001ffa17424 */ /* 0x000fe200078e00ff */
[----:B------:R-:W-:Y:S01]  /*2970*/  MOV R163, UR4 ;  /* 0x0000000400a37c02 */ /* 0x000fe20008000f00 */
[----:B------:R-:W-:Y:S02]  /*2980*/  IMAD.U32 R157, RZ, RZ, UR4 ;  /* 0x00000004ff9d7e24 */ /* 0x000fe4000f8e00ff */
[----:B------:R-:W-:-:S07]  /*2990*/  IMAD.U32 R160, RZ, RZ, UR4 ;  /* 0x00000004ffa07e24 */ /* 0x000fce000f8e00ff */
.L_x_40:
[----:B------:R-:W2:Y:S02]  /*29a0*/  LDC.64 R10, c[0x0][0x5b0] ;  /* 0x00016c00ff0a7b82 */ /* 0x000ea40000000a00 */
[----:B--2---:R-:W-:-:S04]  /*29b0*/  ISETP.NE.U32.AND P0, PT, R10, RZ, PT ;  /* 0x000000ff0a00720c */ /* 0x004fc80003f05070 */
[----:B------:R-:W-:-:S13]  /*29c0*/  ISETP.NE.AND.EX P0, PT, R11, RZ, PT, P0 ;  /* 0x000000ff0b00720c */ /* 0x000fda0003f05300 */
[----:B------:R-:W-:Y:S05]  /*29d0*/  @!P0 BRA `(.L_x_42) ;  /* 0x00000000002c8947 */ /* 0x000fea0003800000 */
[----:B------:R-:W-:Y:S02]  /*29e0*/  ULDC.64 UR4, c[0x0][0x5a8] ;  /* 0x00016a0000047ab9 */ /* 0x000fe40000000a00 */
[----:B------:R-:W-:-:S04]  /*29f0*/  ISETP.NE.U32.AND P0, PT, RZ, UR4, PT ;  /* 0x00000004ff007c0c */ /* 0x000fc8000bf05070 */
[----:B------:R-:W-:-:S13]  /*2a00*/  ISETP.NE.AND.EX P0, PT, RZ, UR5, PT, P0 ;  /* 0x00000005ff007c0c */ /* 0x000fda000bf05300 */
[----:B------:R-:W-:Y:S05]  /*2a10*/  @!P0 BRA `(.L_x_43) ;  /* 0x0000000000148947 */ /* 0x000fea0003800000 */
[----:B------:R-:W2:Y:S01]  /*2a20*/  LDC.64 R4, c[0x0][0x5a8] ;  /* 0x00016a00ff047b82 */ /* 0x000ea20000000a00 */
[----:B------:R-:W-:-:S04]  /*2a30*/  IMAD R3, R10, UR47, RZ ;  /* 0x0000002f0a037c24 */ /* 0x000fc8000f8e02ff */
[----:B--2---:R-:W-:-:S05]  /*2a40*/  IMAD.WIDE R4, R3, 0x4, R4 ;  /* 0x0000000403047825 */ /* 0x004fca00078e0204 */
[----:B------:R2:W5:Y:S01]  /*2a50*/  LDG.E R158, desc[UR42][R4.64] ;  /* 0x0000002a049e7981 */ /* 0x000562000c1e1900 */
[----:B------:R-:W-:Y:S05]  /*2a60*/  BRA `(.L_x_42) ;  /* 0x0000000000087947 */ /* 0x000fea0003800000 */
.L_x_43:
[----:B------:R-:W-:Y:S02]  /*2a70*/  ULDC UR4, c[0x0][0x5a0] ;  /* 0x0001680000047ab9 */ /* 0x000fe40000000800 */
[----:B------:R-:W-:-:S07]  /*2a80*/  IMAD.U32 R158, RZ, RZ, UR4 ;  /* 0x00000004ff9e7e24 */ /* 0x000fce000f8e00ff */
.L_x_42:
[----:B------:R-:W3:Y:S01]  /*2a90*/  LDC.64 R10, c[0x0][0x5c0] ;  /* 0x00017000ff0a7b82 */ /* 0x000ee20000000a00 */
[----:B------:R-:W-:Y:S01]  /*2aa0*/  ULDC.64 UR4, c[0x0][0x588] ;  /* 0x0001620000047ab9 */ /* 0x000fe20000000a00 */
[----:B------:R-:W-:Y:S02]  /*2ab0*/  ISETP.EQ.U32.AND P4, PT, R167, RZ, PT ;  /* 0x000000ffa700720c */ /* 0x000fe40003f82070 */
[----:B------:R-:W-:Y:S02]  /*2ac0*/  ISETP.NE.U32.AND P3, PT, RZ, UR4, PT ;  /* 0x00000004ff007c0c */ /* 0x000fe4000bf65070 */
[----:B------:R-:W-:Y:S02]  /*2ad0*/  LOP3.LUT P5, RZ, R161, 0xff, RZ, 0xc0, !PT ;  /* 0x000000ffa1ff7812 */ /* 0x000fe400078ac0ff */
[----:B------:R-:W4:Y:S01]  /*2ae0*/  LDC R21, c[0x0][0x5c8] ;  /* 0x00017200ff157b82 */ /* 0x000f220000000800 */
[----:B------:R-:W-:Y:S02]  /*2af0*/  ISETP.NE.AND.EX P3, PT, RZ, UR5, PT, P3 ;  /* 0x00000005ff007c0c */ /* 0x000fe4000bf65330 */
[----:B------:R-:W-:-:S02]  /*2b00*/  FSEL R0, R163, R160, !P5 ;  /* 0x000000a0a3007208 */ /* 0x000fc40006800000 */
[----:B------:R-:W-:Y:S02]  /*2b10*/  ISETP.EQ.OR.EX P4, PT, R166, RZ, !P3, P4 ;  /* 0x000000ffa600720c */ /* 0x000fe40005f82740 */
[----:B------:R-:W-:Y:S02]  /*2b20*/  PLOP3.LUT P0, PT, PT, PT, PT, 0x8, 0x0 ;  /* 0x000000000000781c */ /* 0x000fe40003f0e170 */
[----:B------:R-:W-:Y:S02]  /*2b30*/  PLOP3.LUT P3, PT, P3, PT, PT, 0x8, 0x0 ;  /* 0x000000000000781c */ /* 0x000fe40001f6e170 */
[C---:B------:R-:W-:Y:S02]  /*2b40*/  FSEL R160, R157.reuse, R160, !P1 ;  /* 0x000000a09da07208 */ /* 0x040fe40004800000 */
[----:B------:R-:W-:Y:S02]  /*2b50*/  FSEL R0, R157, R0, !P1 ;  /* 0x000000009d007208 */ /* 0x000fe40004800000 */
[----:B---3--:R-:W-:-:S04]  /*2b60*/  ISETP.NE.U32.AND P2, PT, R10, RZ, PT ;  /* 0x000000ff0a00720c */ /* 0x008fc80003f45070 */
[----:B------:R-:W-:-:S04]  /*2b70*/  ISETP.NE.AND.EX P2, PT, R11, RZ, PT, P2 ;  /* 0x000000ff0b00720c */ /* 0x000fc80003f45320 */
[----:B----4-:R-:W-:Y:S01]  /*2b80*/  FSEL R21, R21, RZ, !P2 ;  /* 0x000000ff15157208 */ /* 0x010fe20005000000 */
[----:B------:R-:W-:Y:S08]  /*2b90*/  @!P4 BRA `(.L_x_44) ;  /* 0x00000000003cc947 */ /* 0x000ff00003800000 */
[----:B------:R-:W-:Y:S04]  /*2ba0*/  BSSY B0, `(.L_x_44) ;  /* 0x000000e000007945 */ /* 0x000fe80003800000 */
[----:B------:R-:W-:Y:S05]  /*2bb0*/  @!P1 BRA `(.L_x_45) ;  /* 0x0000000000249947 */ /* 0x000fea0003800000 */
[----:B------:R-:W-:Y:S02]  /*2bc0*/  LOP3.LUT P4, RZ, R159, 0xff, RZ, 0xc0, !PT ;  /* 0x000000ff9fff7812 */ /* 0x000fe4000788c0ff */
[----:B------:R-:W-:Y:S02]  /*2bd0*/  PLOP3.LUT P0, PT, P3, PT, PT, 0x80, 0x0 ;  /* 0x000000000000781c */ /* 0x000fe40001f0f070 */
[----:B------:R-:W-:-:S09]  /*2be0*/  PRMT R161, RZ, 0x7610, R161 ;  /* 0x00007610ffa17816 */ /* 0x000fd200000000a1 */
[----:B------:R-:W-:Y:S05]  /*2bf0*/  @!P4 BRA `(.L_x_46) ;  /* 0x000000000020c947 */ /* 0x000fea0003800000 */
[----:B------:R-:W-:Y:S01]  /*2c00*/  FSETP.EQ.AND P0, PT, R157, RZ, PT ;  /* 0x000000ff9d00720b */ /* 0x000fe20003f02000 */
[----:B------:R-:W-:Y:S01]  /*2c10*/  IMAD.MOV.U32 R160, RZ, RZ, R157 ;  /* 0x000000ffffa07224 */ /* 0x000fe200078e009d */
[----:B------:R-:W-:Y:S01]  /*2c20*/  PRMT R161, R159, 0x7610, R161 ;  /* 0x000076109fa17816 */ /* 0x000fe200000000a1 */
[----:B------:R-:W-:Y:S01]  /*2c30*/  IMAD.MOV.U32 R0, RZ, RZ, R157 ;  /* 0x000000ffff007224 */ /* 0x000fe200078e009d */
[----:B------:R-:W-:Y:S09]  /*2c40*/  BRA `(.L_x_46) ;  /* 0x00000000000c7947 */ /* 0x000ff20003800000 */
.L_x_45:
[----:B------:R-:W-:Y:S01]  /*2c50*/  FSETP.EQ.AND P0, PT, R157, RZ, PT ;  /* 0x000000ff9d00720b */ /* 0x000fe20003f02000 */
[----:B------:R-:W-:Y:S01]  /*2c60*/  IMAD.MOV.U32 R0, RZ, RZ, R157 ;  /* 0x000000ffff007224 */ /* 0x000fe200078e009d */
[----:B------:R-:W-:-:S11]  /*2c70*/  MOV R160, R157 ;  /* 0x0000009d00a07202 */ /* 0x000fd60000000f00 */
.L_x_46:
[----:B-1----:R-:W-:Y:S05]  /*2c80*/  BSYNC B0 ;  /* 0x0000000000007941 */ /* 0x002fea0003800000 */
.L_x_44:
[----:B------:R-:W-:Y:S04]  /*2c90*/  BSSY B0, `(.L_x_47) ;  /* 0x000000f000007945 */ /* 0x000fe80003800000 */
[----:B------:R-:W-:Y:S05]  /*2ca0*/  @!P1 BRA `(.L_x_48) ;  /* 0x0000000000289947 */ /* 0x000fea0003800000 */
[----:B------:R-:W-:Y:S02]  /*2cb0*/  LOP3.LUT P1, RZ, R154, 0xff, RZ, 0xc0, !PT ;  /* 0x000000ff9aff7812 */ /* 0x000fe4000782c0ff */
[----:B------:R-:W-:Y:S02]  /*2cc0*/  PRMT R159, RZ, 0x7610, R159 ;  /* 0x00007610ff9f7816 */ /* 0x000fe4000000009f */
[----:B------:R-:W-:-:S09]  /*2cd0*/  PRMT R161, RZ, 0x7610, R161 ;  /* 0x00007610ffa17816 */ /* 0x000fd200000000a1 */
[----:B------:R-:W-:Y:S05]  /*2ce0*/  @!P1 BRA `(.L_x_49) ;  /* 0x0000000000249947 */ /* 0x000fea0003800000 */
[----:B------:R-:W-:Y:S01]  /*2cf0*/  FSETP.EQ.AND P3, PT, R157, RZ, PT ;  /* 0x000000ff9d00720b */ /* 0x000fe20003f62000 */
[----:B------:R-:W-:Y:S01]  /*2d00*/  IMAD.MOV.U32 R160, RZ, RZ, R157 ;  /* 0x000000ffffa07224 */ /* 0x000fe200078e009d */
[C---:B------:R-:W-:Y:S01]  /*2d10*/  PRMT R159, R154.reuse, 0x7610, R159 ;  /* 0x000076109a9f7816 */ /* 0x040fe2000000009f */
[----:B------:R-:W-:Y:S01]  /*2d20*/  IMAD.MOV.U32 R0, RZ, RZ, R157 ;  /* 0x000000ffff007224 */ /* 0x000fe200078e009d */
[----:B------:R-:W-:Y:S01]  /*2d30*/  PRMT R161, R154, 0x7610, R161 ;  /* 0x000076109aa17816 */ /* 0x000fe200000000a1 */
[----:B------:R-:W-:Y:S08]  /*2d40*/  BRA `(.L_x_49) ;  /* 0x00000000000c7947 */ /* 0x000ff00003800000 */
.L_x_48:
[----:B------:R-:W-:Y:S01]  /*2d50*/  FSETP.EQ.AND P3, PT, R157, RZ, PT ;  /* 0x000000ff9d00720b */ /* 0x000fe20003f62000 */
[----:B------:R-:W-:Y:S01]  /*2d60*/  IMAD.MOV.U32 R0, RZ, RZ, R157 ;  /* 0x000000ffff007224 */ /* 0x000fe200078e009d */
[----:B------:R-:W-:-:S11]  /*2d70*/  MOV R160, R157 ;  /* 0x0000009d00a07202 */ /* 0x000fd60000000f00 */
.L_x_49:
[----:B-1----:R-:W-:Y:S05]  /*2d80*/  BSYNC B0 ;  /* 0x0000000000007941 */ /* 0x002fea0003800000 */
.L_x_47:
[--C-:B------:R-:W-:Y:S01]  /*2d90*/  IMAD.MOV.U32 R15, RZ, RZ, R21.reuse ;  /* 0x000000ffff0f7224 */ /* 0x100fe200078e0015 */
[----:B------:R-:W-:Y:S01]  /*2da0*/  MOV R12, RZ ;  /* 0x000000ff000c7202 */ /* 0x000fe20000000f00 */
[--C-:B------:R-:W-:Y:S02]  /*2db0*/  IMAD.MOV.U32 R13, RZ, RZ, R21.reuse ;  /* 0x000000ffff0d7224 */ /* 0x100fe400078e0015 */
[----:B------:R-:W-:Y:S02]  /*2dc0*/  IMAD.MOV.U32 R7, RZ, RZ, RZ ;  /* 0x000000ffff077224 */ /* 0x000fe400078e00ff */
[----:B------:R-:W-:Y:S01]  /*2dd0*/  IMAD.MOV.U32 R3, RZ, RZ, R21 ;  /* 0x000000ffff037224 */ /* 0x000fe200078e0015 */
[----:B------:R-:W-:Y:S06]  /*2de0*/  @!P2 BRA `(.L_x_50) ;  /* 0x000000000080a947 */ /* 0x000fec0003800000 */
[----:B------:R-:W1:Y:S01]  /*2df0*/  LDC.64 R14, c[0x0][0x5d0] ;  /* 0x00017400ff0e7b82 */ /* 0x000e620000000a00 */
[----:B------:R-:W-:Y:S01]  /*2e00*/  SHF.R.U32.HI R6, RZ, 0x5, R6 ;  /* 0x00000005ff067819 */ /* 0x000fe20000011606 */
[----:B------:R-:W-:Y:S01]  /*2e10*/  USHF.R.S32.HI UR4, URZ, 0x1f, UR47 ;  /* 0x0000001f3f047899 */ /* 0x000fe2000801142f */
[----:B------:R-:W-:-:S03]  /*2e20*/  ISETP.GE.AND P1, PT, R155, 0x1, PT ;  /* 0x000000019b00780c */ /* 0x000fc60003f26270 */
[----:B--2---:R-:W-:Y:S01]  /*2e30*/  IMAD.SHL.U32 R4, R6, 0x10, RZ ;  /* 0x0000001006047824 */ /* 0x004fe200078e00ff */
[C---:B------:R-:W-:Y:S02]  /*2e40*/  ISETP.LT.OR P4, PT, R156.reuse, 0x81, !P1 ;  /* 0x000000819c00780c */ /* 0x040fe40004f81670 */
[----:B------:R-:W-:Y:S02]  /*2e50*/  ISETP.LT.OR P5, PT, R156, 0x1, !P1 ;  /* 0x000000019c00780c */ /* 0x000fe40004fa1670 */
[----:B------:R-:W-:-:S04]  /*2e60*/  LOP3.LUT R4, R4, 0xfffffff0, R9, 0xe2, !PT ;  /* 0xfffffff004047812 */ /* 0x000fc800078ee209 */
[----:B------:R-:W-:-:S04]  /*2e70*/  IADD3 R4, R4, UR46, RZ ;  /* 0x0000002e04047c10 */ /* 0x000fc8000fffe0ff */
[--C-:B------:R-:W-:Y:S01]  /*2e80*/  SHF.R.S32.HI R5, RZ, 0x1f, R4.reuse ;  /* 0x0000001fff057819 */ /* 0x100fe20000011404 */
[C---:B-1----:R-:W-:Y:S02]  /*2e90*/  IMAD R6, R14.reuse, UR4, RZ ;  /* 0x000000040e067c24 */ /* 0x042fe4000f8e02ff */
[----:B------:R-:W-:-:S04]  /*2ea0*/  IMAD.WIDE.U32 R4, R14, UR47, R4 ;  /* 0x0000002f0e047c25 */ /* 0x000fc8000f8e0004 */
[----:B------:R-:W-:Y:S01]  /*2eb0*/  IMAD R3, R15, UR47, R6 ;  /* 0x0000002f0f037c24 */ /* 0x000fe2000f8e0206 */
[----:B------:R-:W-:-:S03]  /*2ec0*/  LEA R8, P2, R4, R10, 0x1 ;  /* 0x0000000a04087211 */ /* 0x000fc600078408ff */
[----:B------:R-:W-:-:S05]  /*2ed0*/  IMAD.IADD R3, R5, 0x1, R3 ;  /* 0x0000000105037824 */ /* 0x000fca00078e0203 */
[----:B------:R-:W-:Y:S02]  /*2ee0*/  LEA.HI.X R9, R4, R11, R3, 0x1, P2 ;  /* 0x0000000b04097211 */ /* 0x000fe400010f0c03 */
[C---:B------:R-:W-:Y:S02]  /*2ef0*/  ISETP.LT.OR P2, PT, R156.reuse, 0x9, !P1 ;  /* 0x000000099c00780c */ /* 0x040fe40004f41670 */
[----:B------:R-:W-:Y:S01]  /*2f00*/  ISETP.LT.OR P1, PT, R156, 0x89, !P1 ;  /* 0x000000899c00780c */ /* 0x000fe20004f21670 */
[----:B------:R-:W2:Y:S04]  /*2f10*/  @!P4 LDG.E.U16 R3, desc[UR42][R8.64+0x100] ;  /* 0x0001002a0803c981 */ /* 0x000ea8000c1e1500 */
[----:B------:R-:W3:Y:S06]  /*2f20*/  @!P5 LDG.E.U16 R5, desc[UR42][R8.64] ;  /* 0x0000002a0805d981 */ /* 0x000eec000c1e1500 */
[----:B------:R-:W4:Y:S04]  /*2f30*/  @!P2 LDG.E.U16 R4, desc[UR42][R8.64+0x10] ;  /* 0x0000102a0804a981 */ /* 0x000f28000c1e1500 */
[----:B------:R-:W4:Y:S01]  /*2f40*/  @!P1 LDG.E.U16 R6, desc[UR42][R8.64+0x110] ;  /* 0x0001102a08069981 */ /* 0x000f22000c1e1500 */
[----:B------:R-:W-:-:S02]  /*2f50*/  IMAD.MOV.U32 R21, RZ, RZ, RZ ;  /* 0x000000ffff157224 */ /* 0x000fc400078e00ff */
[----:B------:R-:W-:Y:S01]  /*2f60*/  IMAD.MOV.U32 R13, RZ, RZ, RZ ;  /* 0x000000ffff0d7224 */ /* 0x000fe200078e00ff */
[----:B--2---:R-:W-:Y:S02]  /*2f70*/  @!P4 PRMT R21, R3, 0x5410, RZ ;  /* 0x000054100315c816 */ /* 0x004fe400000000ff */
[----:B---3--:R-:W-:-:S04]  /*2f80*/  @!P5 PRMT R13, R5, 0x5410, RZ ;  /* 0x00005410050dd816 */ /* 0x008fc800000000ff */
[----:B----4-:R-:W-:Y:S02]  /*2f90*/  @!P2 PRMT R13, R13, 0x5410, R4 ;  /* 0x000054100d0da816 */ /* 0x010fe40000000004 */
[----:B------:R-:W-:Y:S02]  /*2fa0*/  @!P1 PRMT R21, R21, 0x5410, R6 ;  /* 0x0000541015159816 */ /* 0x000fe40000000006 */
[C---:B------:R-:W-:Y:S02]  /*2fb0*/  SHF.L.U32 R3, R13.reuse, 0x10, RZ ;  /* 0x000000100d037819 */ /* 0x040fe400000006ff */
[----:B------:R-:W-:Y:S01]  /*2fc0*/  LOP3.LUT R13, R13, 0xffff0000, RZ, 0xc0, !PT ;  /* 0xffff00000d0d7812 */ /* 0x000fe200078ec0ff */
[C---:B------:R-:W-:Y:S01]  /*2fd0*/  IMAD.U32 R15, R21.reuse, 0x10000, RZ ;  /* 0x00010000150f7824 */ /* 0x040fe200078e00ff */
[----:B------:R-:W-:-:S07]  /*2fe0*/  LOP3.LUT R21, R21, 0xffff0000, RZ, 0xc0, !PT ;  /* 0xffff000015157812 */ /* 0x000fce00078ec0ff */
.L_x_50:
[----:B------:R-:W-:Y:S01]  /*2ff0*/  BSSY B0, `(.L_x_51) ;  /* 0x0000023000007945 */ /* 0x000fe20003800000 */
[----:B------:R-:W-:Y:S01]  /*3000*/  IMAD.MOV.U32 R6, RZ, RZ, RZ ;  /* 0x000000ffff067224 */ /* 0x000fe200078e00ff */
[----:B--2---:R-:W-:Y:S02]  /*3010*/  CS2R R4, SRZ ;  /* 0x0000000000047805 */ /* 0x004fe4000001ff00 */
[----:B------:R-:W-:Y:S02]  /*3020*/  CS2R R10, SRZ ;  /* 0x00000000000a7805 */ /* 0x000fe4000001ff00 */
[----:B------:R-:W-:Y:S01]  /*3030*/  CS2R R8, SRZ ;  /* 0x0000000000087805 */ /* 0x000fe2000001ff00 */
[----:B------:R-:W-:Y:S06]  /*3040*/  @P0 BRA `(.L_x_52) ;  /* 0x0000000000740947 */ /* 0x000fec0003800000 */
[----:B------:R-:W-:-:S13]  /*3050*/  ISETP.NE.AND P1, PT, R165, 0x3, PT ;  /* 0x00000003a500780c */ /* 0x000fda0003f25270 */
[----:B------:R-:W-:Y:S05]  /*3060*/  @!P1 BRA `(.L_x_53) ;  /* 0x0000000000049947 */ /* 0x000fea0003800000 */
[----:B------:R-:W-:Y:S01]  /*3070*/  BPT.TRAP 0x1 ;  /* 0x000000040000795c */ /* 0x000fe20000300000 */
.L_x_53:
[----:B------:R-:W-:Y:S01]  /*3080*/  SHF.L.U32 R4, RZ, 0x1f, RZ ;  /* 0x0000001fff047819 */ /* 0x000fe200000006ff */
[----:B------:R-:W-:Y:S01]  /*3090*/  IMAD.MOV.U32 R12, RZ, RZ, 0x1 ;  /* 0x00000001ff0c7424 */ /* 0x000fe200078e00ff */
[----:B------:R-:W-:Y:S02]  /*30a0*/  MOV R7, RZ ;  /* 0x000000ff00077202 */ /* 0x000fe40000000f00 */
[----:B------:R-:W1:Y:S02]  /*30b0*/  SYNCS.PHASECHK.TRANS64.TRYWAIT P1, [UR52+0x40], R4 ;  /* 0x00004004ff0075a7 */ /* 0x000e640008020174 */
[----:B-1----:R-:W-:Y:S05]  /*30c0*/  @!P1 BRA `(.L_x_54) ;  /* 0x0000007800949947 */ /* 0x002fea0003800000 */
.L_x_237:
[----:B------:R-:W-:Y:S01]  /*30d0*/  IMAD.MOV.U32 R6, RZ, RZ, RZ ;  /* 0x000000ffff067224 */ /* 0x000fe200078e00ff */
[----:B-1----:R-:W-:Y:S02]  /*30e0*/  CS2R R4, SRZ ;  /* 0x0000000000047805 */ /* 0x002fe4000001ff00 */
[----:B------:R-:W-:Y:S02]  /*30f0*/  CS2R R10, SRZ ;  /* 0x00000000000a7805 */ /* 0x000fe4000001ff00 */
[----:B------:R-:W-:Y:S01]  /*3100*/  CS2R R8, SRZ ;  /* 0x0000000000087805 */ /* 0x000fe2000001ff00 */
[----:B------:R-:W-:Y:S06]  /*3110*/  @P3 BRA `(.L_x_52) ;  /* 0x0000000000403947 */ /* 0x000fec0003800000 */
[C---:B------:R-:W-:Y:S01]  /*3120*/  IMAD.SHL.U32 R4, R18.reuse, 0x10, RZ ;  /* 0x0000001012047824 */ /* 0x040fe200078e00ff */
[----:B------:R-:W-:Y:S01]  /*3130*/  SHF.R.U32.HI R7, RZ, 0x1, R18 ;  /* 0x00000001ff077819 */ /* 0x000fe20000011612 */
[C---:B------:R-:W-:Y:S01]  /*3140*/  IMAD.SHL.U32 R5, R18.reuse, 0x20, RZ ;  /* 0x0000002012057824 */ /* 0x040fe200078e00ff */
[----:B------:R-:W-:Y:S01]  /*3150*/  SHF.L.U32 R9, R18, 0x2, RZ ;  /* 0x0000000212097819 */ /* 0x000fe200000006ff */
[----:B------:R-:W-:Y:S05]  /*3160*/  WARPSYNC.ALL ;  /* 0x0000000000007948 */ /* 0x000fea0003800000 */
[----:B------:R-:W-:Y:S02]  /*3170*/  LOP3.LUT R4, R4, 0xe00, RZ, 0xc0, !PT ;  /* 0x00000e0004047812 */ /* 0x000fe400078ec0ff */
[----:B------:R-:W-:-:S02]  /*3180*/  LOP3.LUT R6, R5, 0xc0, RZ, 0xc0, !PT ;  /* 0x000000c005067812 */ /* 0x000fc400078ec0ff */
[----:B------:R-:W-:Y:S02]  /*3190*/  LOP3.LUT R4, R4, 0x20, R5, 0xf8, !PT ;  /* 0x0000002004047812 */ /* 0x000fe400078ef805 */
[----:B------:R-:W-:Y:S02]  /*31a0*/  LOP3.LUT R6, R6, 0x8, R7, 0xf8, !PT ;  /* 0x0000000806067812 */ /* 0x000fe400078ef807 */
[----:B------:R-:W-:Y:S02]  /*31b0*/  LOP3.LUT R4, R4, 0x100, R5, 0xf8, !PT ;  /* 0x0000010004047812 */ /* 0x000fe400078ef805 */
[----:B------:R-:W-:-:S04]  /*31c0*/  LOP3.LUT R9, R6, 0x18, R9, 0x78, !PT ;  /* 0x0000001806097812 */ /* 0x000fc800078e7809 */
[----:B------:R-:W-:-:S04]  /*31d0*/  LOP3.LUT R4, R4, R9, RZ, 0xfc, !PT ;  /* 0x0000000904047212 */ /* 0x000fc800078efcff */
[----:B------:R-:W-:-:S05]  /*31e0*/  LEA R9, R4, UR52, 0x1 ;  /* 0x0000003404097c11 */ /* 0x000fca000f8e08ff */
[----:B------:R-:W-:Y:S02]  /*31f0*/  IMAD R4, R162, 0x2, R9 ;  /* 0x00000002a2047824 */ /* 0x000fe400078e0209 */
[----:B------:R-:W1:Y:S04]  /*3200*/  LDSM.16.M88.4 R8, [R9+0x200] ;  /* 0x000200000908783b */ /* 0x000e680000000200 */
[----:B------:R-:W2:Y:S02]  /*3210*/  LDSM.16.M88.4 R4, [R4+0x200] ;  /* 0x000200000404783b */ /* 0x000ea40000000200 */
.L_x_52:
[----:B------:R-:W-:Y:S05]  /*3220*/  BSYNC B0 ;  /* 0x0000000000007941 */ /* 0x000fea0003800000 */
.L_x_51:
[----:B------:R-:W-:Y:S01]  /*3230*/  IMAD.SHL.U32 R190, R18, 0x20, RZ ;  /* 0x0000002012be7824 */ /* 0x000fe200078e00ff */
[----:B-1----:R-:W-:Y:S01]  /*3240*/  SHF.L.U32 R20, R9, 0x10, RZ ;  /* 0x0000001009147819 */ /* 0x002fe200000006ff */
[----:B------:R-:W-:Y:S01]  /*3250*/  IMAD.U32 R170, R11, 0x10000, RZ ;  /* 0x000100000baa7824 */ /* 0x000fe200078e00ff */
[----:B------:R-:W-:Y:S01]  /*3260*/  LOP3.LUT R156, R9, 0xffff0000, RZ, 0xc0, !PT ;  /* 0xffff0000099c7812 */ /* 0x000fe200078ec0ff */
[----:B--2---:R-:W-:Y:S01]  /*3270*/  IMAD.U32 R182, R6, 0x10000, RZ ;  /* 0x0001000006b67824 */ /* 0x004fe200078e00ff */
[----:B------:R-:W-:Y:S01]  /*3280*/  SHF.R.U32.HI R174, RZ, 0x1, R18 ;  /* 0x00000001ffae7819 */ /* 0x000fe20000011612 */
[----:B------:R-:W-:Y:S01]  /*3290*/  IMAD.U32 R14, R8, 0x10000, RZ ;  /* 0x00010000080e7824 */ /* 0x000fe200078e00ff */
[----:B------:R-:W-:Y:S01]  /*32a0*/  LOP3.LUT R9, R190, 0xc0, RZ, 0xc0, !PT ;  /* 0x000000c0be097812 */ /* 0x000fe200078ec0ff */
[----:B------:R-:W-:Y:S01]  /*32b0*/  IMAD.U32 R168, R10, 0x10000, RZ ;  /* 0x000100000aa87824 */ /* 0x000fe200078e00ff */
[----:B------:R-:W-:Y:S01]  /*32c0*/  LOP3.LUT R172, R11, 0xffff0000, RZ, 0xc0, !PT ;  /* 0xffff00000bac7812 */ /* 0x000fe200078ec0ff */
[----:B------:R-:W-:Y:S01]  /*32d0*/  IMAD.U32 R178, R5, 0x10000, RZ ;  /* 0x0001000005b27824 */ /* 0x000fe200078e00ff */
[----:B------:R-:W-:Y:S01]  /*32e0*/  LOP3.LUT R11, R9, 0x8, R174, 0xf8, !PT ;  /* 0x00000008090b7812 */ /* 0x000fe200078ef8ae */
[----:B------:R-:W-:Y:S01]  /*32f0*/  IMAD.U32 R174, R4, 0x10000, RZ ;  /* 0x0001000004ae7824 */ /* 0x000fe200078e00ff */
[----:B------:R-:W-:Y:S01]  /*3300*/  SHF.L.U32 R9, R18, 0x4, RZ ;  /* 0x0000000412097819 */ /* 0x000fe200000006ff */
[--C-:B-----5:R-:W-:Y:S01]  /*3310*/  FFMA R23, R158, R94, R13.reuse ;  /* 0x0000005e9e177223 */ /* 0x120fe2000000000d */
[----:B------:R-:W-:Y:S01]  /*3320*/  LOP3.LUT R176, R4, 0xffff0000, RZ, 0xc0, !PT ;  /* 0xffff000004b07812 */ /* 0x000fe200078ec0ff */
[----:B------:R-:W-:Y:S01]  /*3330*/  IMAD.U32 R186, R7, 0x10000, RZ ;  /* 0x0001000007ba7824 */ /* 0x000fe200078e00ff */
[----:B------:R-:W-:Y:S01]  /*3340*/  LOP3.LUT R4, R18, 0xff, RZ, 0xc0, !PT ;  /* 0x000000ff12047812 */ /* 0x000fe200078ec0ff */
[----:B------:R-:W-:Y:S01]  /*3350*/  FMUL R94, R14, R163 ;  /* 0x000000a30e5e7220 */ /* 0x000fe20000400000 */
[----:B------:R-:W-:Y:S01]  /*3360*/  LOP3.LUT R9, R9, 0xe00, RZ, 0xc0, !PT ;  /* 0x00000e0009097812 */ /* 0x000fe200078ec0ff */
[--C-:B------:R-:W-:Y:S01]  /*3370*/  FFMA R95, R158, R95, R13.reuse ;  /* 0x0000005f9e5f7223 */ /* 0x100fe2000000000d */
[----:B------:R-:W-:Y:S01]  /*3380*/  LOP3.LUT R184, R6, 0xffff0000, RZ, 0xc0, !PT ;  /* 0xffff000006b87812 */ /* 0x000fe200078ec0ff */
[----:B------:R-:W-:Y:S01]  /*3390*/  IMAD.SHL.U32 R6, R18, 0x4, RZ ;  /* 0x0000000412067824 */ /* 0x000fe200078e00ff */
[----:B------:R-:W-:Y:S01]  /*33a0*/  LOP3.LUT R8, R8, 0xffff0000, RZ, 0xc0, !PT ;  /* 0xffff000008087812 */ /* 0x000fe200078ec0ff */
[----:B------:R-:W-:Y:S01]  /*33b0*/  FMUL R14, R172, R163 ;  /* 0x000000a3ac0e7220 */ /* 0x000fe20000400000 */
[----:B------:R-:W-:Y:S01]  /*33c0*/  IADD3 R4, R4, 0x1f, RZ ;  /* 0x0000001f04047810 */ /* 0x000fe20007ffe0ff */
[----:B------:R-:W-:Y:S01]  /*33d0*/  FFMA R103, R158, R103, R13 ;  /* 0x000000679e677223 */ /* 0x000fe2000000000d */
[----:B------:R-:W-:Y:S01]  /*33e0*/  LOP3.LUT R9, R9, 0x20, R190, 0xf8, !PT ;  /* 0x0000002009097812 */ /* 0x000fe200078ef8be */
[----:B------:R-:W-:Y:S05]  /*33f0*/  WARPSYNC.ALL ;  /* 0x0000000000007948 */ /* 0x000fea0003800000 */
[----:B------:R-:W-:Y:S01]  /*3400*/  LOP3.LUT R10, R10, 0xffff0000, RZ, 0xc0, !PT ;  /* 0xffff00000a0a7812 */ /* 0x000fe200078ec0ff */
[----:B------:R-:W-:Y:S01]  /*3410*/  BSSY B0, `(.L_x_55) ;  /* 0x000004c000007945 */ /* 0x000fe20003800000 */
[----:B------:R-:W-:Y:S01]  /*3420*/  LOP3.LUT R155, R11, 0x18, R6, 0x78, !PT ;  /* 0x000000180b9b7812 */ /* 0x000fe200078e7806 */
[C-C-:B------:R-:W-:Y:S01]  /*3430*/  FFMA R11, R158.reuse, R93, R3.reuse ;  /* 0x0000005d9e0b7223 */ /* 0x140fe20000000003 */
[----:B------:R-:W-:Y:S01]  /*3440*/  LOP3.LUT R180, R5, 0xffff0000, RZ, 0xc0, !PT ;  /* 0xffff000005b47812 */ /* 0x000fe200078ec0ff */
[--C-:B------:R-:W-:Y:S01]  /*3450*/  FFMA R5, R158, R88, R3.reuse ;  /* 0x000000589e057223 */ /* 0x100fe20000000003 */
[----:B------:R-:W-:Y:S01]  /*3460*/  ISETP.GT.U32.AND P1, PT, R4, 0x3e, PT ;  /* 0x0000003e0400780c */ /* 0x000fe20003f24070 */
[C---:B------:R-:W-:Y:S01]  /*3470*/  FFMA R4, R158.reuse, R89, R3 ;  /* 0x000000599e047223 */ /* 0x040fe20000000003 */
[----:B------:R-:W-:Y:S01]  /*3480*/  LOP3.LUT R190, R9, 0x100, R190, 0xf8, !PT ;  /* 0x0000010009be7812 */ /* 0x000fe200078ef8be */
[C---:B------:R-:W-:Y:S01]  /*3490*/  FFMA R6, R158.reuse, R91, R13 ;  /* 0x0000005b9e067223 */ /* 0x040fe2000000000d */
[----:B------:R-:W-:Y:S01]  /*34a0*/  LOP3.LUT R188, R7, 0xffff0000, RZ, 0xc0, !PT ;  /* 0xffff000007bc7812 */ /* 0x000fe200078ec0ff */
[----:B------:R-:W-:Y:S01]  /*34b0*/  FFMA R9, R158, R92, R3 ;  /* 0x0000005c9e097223 */ /* 0x000fe20000000003 */
[-C--:B------:R-:W-:Y:S01]  /*34c0*/  FMUL R93, R8, R163.reuse ;  /* 0x000000a3085d7220 */ /* 0x080fe20000400000 */
[----:B------:R-:W-:Y:S01]  /*34d0*/  FFMA R7, R158, R90, R13 ;  /* 0x0000005a9e077223 */ /* 0x000fe2000000000d */
[-C--:B------:R-:W-:Y:S01]  /*34e0*/  FMUL R92, R20, R163.reuse ;  /* 0x000000a3145c7220 */ /* 0x080fe20000400000 */
[-C--:B------:R-:W-:Y:S01]  /*34f0*/  FMUL R91, R156, R163.reuse ;  /* 0x000000a39c5b7220 */ /* 0x080fe20000400000 */
[-C--:B------:R-:W-:Y:S01]  /*3500*/  FMUL R90, R168, R163.reuse ;  /* 0x000000a3a85a7220 */ /* 0x080fe20000400000 */
[-C--:B------:R-:W-:Y:S01]  /*3510*/  FMUL R88, R10, R163.reuse ;  /* 0x000000a30a587220 */ /* 0x080fe20000400000 */
[----:B------:R-:W-:Y:S01]  /*3520*/  FMUL R20, R170, R163 ;  /* 0x000000a3aa147220 */ /* 0x000fe20000400000 */
[----:B------:R-:W-:Y:S01]  /*3530*/  FADD R5, R5, R94 ;  /* 0x0000005e05057221 */ /* 0x000fe20000000000 */
[----:B------:R-:W-:Y:S01]  /*3540*/  FADD R4, R4, R93 ;  /* 0x0000005d04047221 */ /* 0x000fe20000000000 */
[----:B------:R-:W-:Y:S01]  /*3550*/  FADD R7, R7, R92 ;  /* 0x0000005c07077221 */ /* 0x000fe20000000000 */
[----:B------:R-:W-:Y:S01]  /*3560*/  FADD R6, R6, R91 ;  /* 0x0000005b06067221 */ /* 0x000fe20000000000 */
[----:B------:R-:W-:Y:S01]  /*3570*/  FADD R9, R9, R90 ;  /* 0x0000005a09097221 */ /* 0x000fe20000000000 */
[----:B------:R-:W-:Y:S01]  /*3580*/  FADD R8, R11, R88 ;  /* 0x000000580b087221 */ /* 0x000fe20000000000 */
[----:B------:R-:W-:Y:S01]  /*3590*/  FADD R23, R23, R20 ;  /* 0x0000001417177221 */ /* 0x000fe20000000000 */
[----:B------:R-:W-:Y:S01]  /*35a0*/  FADD R10, R95, R14 ;  /* 0x0000000e5f0a7221 */ /* 0x000fe20000000000 */
[----:B------:R-:W-:Y:S01]  /*35b0*/  F2FP.RELU.BF16.F32.PACK_AB R4, R4, R5 ;  /* 0x000000050404723e */ /* 0x000fe200000018ff */
[--C-:B------:R-:W-:Y:S01]  /*35c0*/  FFMA R156, R158, R100, R3.reuse ;  /* 0x000000649e9c7223 */ /* 0x100fe20000000003 */
[----:B------:R-:W-:Y:S01]  /*35d0*/  F2FP.RELU.BF16.F32.PACK_AB R5, R6, R7 ;  /* 0x000000070605723e */ /* 0x000fe200000018ff */
[----:B------:R-:W-:Y:S01]  /*35e0*/  FMUL R95, R174, R163 ;  /* 0x000000a3ae5f7220 */ /* 0x000fe20000400000 */
[----:B------:R-:W-:Y:S01]  /*35f0*/  F2FP.RELU.BF16.F32.PACK_AB R6, R8, R9 ;  /* 0x000000090806723e */ /* 0x000fe200000018ff */
[--C-:B------:R-:W-:Y:S01]  /*3600*/  FFMA R8, R158, R96, R3.reuse ;  /* 0x000000609e087223 */ /* 0x100fe20000000003 */
[----:B------:R-:W-:Y:S01]  /*3610*/  F2FP.RELU.BF16.F32.PACK_AB R7, R10, R23 ;  /* 0x000000170a07723e */ /* 0x000fe200000018ff */
[C---:B------:R-:W-:Y:S01]  /*3620*/  FFMA R9, R158.reuse, R97, R3 ;  /* 0x000000619e097223 */ /* 0x040fe20000000003 */
[--C-:B------:R-:W-:Y:S01]  /*3630*/  FFMA R10, R158, R98, R13.reuse ;  /* 0x000000629e0a7223 */ /* 0x100fe2000000000d */
[----:B------:R-:W-:Y:S01]  /*3640*/  FMUL R96, R176, R163 ;  /* 0x000000a3b0607220 */ /* 0x000fe20000400000 */
[C---:B------:R-:W-:Y:S01]  /*3650*/  FFMA R11, R158.reuse, R99, R13 ;  /* 0x000000639e0b7223 */ /* 0x040fe2000000000d */
[C---:B------:R-:W-:Y:S01]  /*3660*/  FFMA R23, R158.reuse, R101, R3 ;  /* 0x000000659e177223 */ /* 0x040fe20000000003 */
[----:B------:R-:W-:Y:S01]  /*3670*/  FFMA R168, R158, R102, R13 ;  /* 0x000000669ea87223 */ /* 0x000fe2000000000d */
[-C--:B------:R-:W-:Y:S01]  /*3680*/  FMUL R97, R178, R163.reuse ;  /* 0x000000a3b2617220 */ /* 0x080fe20000400000 */
[-C--:B------:R-:W-:Y:S01]  /*3690*/  FMUL R98, R180, R163.reuse ;  /* 0x000000a3b4627220 */ /* 0x080fe20000400000 */
[----:B------:R-:W-:Y:S01]  /*36a0*/  FMUL R100, R184, R163 ;  /* 0x000000a3b8647220 */ /* 0x000fe20000400000 */
[----:B------:R-:W-:Y:S01]  /*36b0*/  LOP3.LUT R155, R190, R155, RZ, 0xfc, !PT ;  /* 0x0000009bbe9b7212 */ /* 0x000fe200078efcff */
        /* <DEDUP_REMOVED lines=11> */
[----:B------:R-:W-:-:S02]  /*3770*/  LEA R23, R155, UR52, 0x1 ;  /* 0x000000349b177c11 */ /* 0x000fc4000f8e08ff */
[----:B------:R-:W-:Y:S02]  /*3780*/  F2FP.RELU.BF16.F32.PACK_AB R8, R9, R8 ;  /* 0x000000080908723e */ /* 0x000fe400000018ff */
[----:B------:R-:W-:Y:S01]  /*3790*/  F2FP.RELU.BF16.F32.PACK_AB R9, R11, R10 ;  /* 0x0000000a0b09723e */ /* 0x000fe200000018ff */
[----:B------:R-:W-:Y:S01]  /*37a0*/  IMAD R155, R162, 0x2, R23 ;  /* 0x00000002a29b7824 */ /* 0x000fe200078e0217 */
[----:B------:R-:W-:Y:S01]  /*37b0*/  F2FP.RELU.BF16.F32.PACK_AB R10, R89, R156 ;  /* 0x0000009c590a723e */ /* 0x000fe200000018ff */
[----:B------:R1:W-:Y:S01]  /*37c0*/  STSM.16.M88.4 [R23+0x200], R4 ;  /* 0x0002000417007844 */ /* 0x0003e20000000200 */
[----:B------:R-:W-:-:S05]  /*37d0*/  F2FP.RELU.BF16.F32.PACK_AB R11, R103, R168 ;  /* 0x000000a8670b723e */ /* 0x000fca00000018ff */
[----:B------:R1:W-:Y:S01]  /*37e0*/  STSM.16.M88.4 [R155+0x200], R8 ;  /* 0x000200089b007844 */ /* 0x0003e20000000200 */
[----:B------:R-:W-:Y:S01]  /*37f0*/  @!PT LDS RZ, [RZ] ;  /* 0x00000000fffff984 */ /* 0x000fe20000000800 */
[----:B------:R-:W-:Y:S01]  /*3800*/  @!PT LDS RZ, [RZ] ;  /* 0x00000000fffff984 */ /* 0x000fe20000000800 */
[----:B------:R-:W-:Y:S01]  /*3810*/  @!PT LDS RZ, [RZ] ;  /* 0x00000000fffff984 */ /* 0x000fe20000000800 */
[----:B------:R-:W-:Y:S01]  /*3820*/  @!PT LDS RZ, [RZ] ;  /* 0x00000000fffff984 */ /* 0x000fe20000000800 */
[----:B------:R2:W-:Y:S06]  /*3830*/  MEMBAR.ALL.CTA ;  /* 0x0000000000007992 */ /* 0x0005ec0000008000 */
[----:B--2---:R-:W2:Y:S02]  /*3840*/  FENCE.VIEW.ASYNC.S ;  /* 0x00000000000073c6 */ /* 0x004ea40000000000 */
[----:B--2---:R-:W-:Y:S06]  /*3850*/  BAR.SYNC.DEFER_BLOCKING 0x1, 0x100 ;  /* 0x0044000000007b1d */ /* 0x004fec0000010000 */
[----:B------:R-:W-:Y:S05]  /*3860*/  @P1 BRA `(.L_x_56) ;  /* 0x0000000000181947 */ /* 0x000fea0003800000 */
[----:B------:R-:W-:Y:S02]  /*3870*/  UIADD3 UR4, UP0, UR54, 0x4f0, URZ ;  /* 0x000004f036047890 */ /* 0x000fe4000ff1e03f */
[----:B------:R-:W-:Y:S02]  /*3880*/  UIADD3 UR44, UR52, 0x200, URZ ;  /* 0x00000200342c7890 */ /* 0x000fe4000fffe03f */
[----:B------:R-:W-:-:S09]  /*3890*/  UIADD3.X UR5, URZ, UR55, URZ, UP0, !UPT ;  /* 0x000000373f057290 */ /* 0x000fd200087fe43f */
[----:B------:R2:W-:Y:S01]  /*38a0*/  UTMASTG.3D [UR44], [UR4] ;  /* 0x0000002c040073b5 */ /* 0x0005e20008010000 */
[----:B------:R0:W-:Y:S01]  /*38b0*/  UTMACMDFLUSH ;  /* 0x00000000000079b7 */ /* 0x0001e20000000000 */
[----:B--2---:R-:W-:-:S04]  /*38c0*/  DEPBAR.LE SB0, 0x1 ;  /* 0x000080400000791a */ /* 0x004fc80000000000 */
.L_x_56:
[----:B------:R-:W-:Y:S05]  /*38d0*/  BSYNC B0 ;  /* 0x0000000000007941 */ /* 0x000fea0003800000 */
.L_x_55:
[----:B------:R-:W-:Y:S01]  /*38e0*/  BAR.SYNC.DEFER_BLOCKING 0x1, 0x100 ;  /* 0x0044000000007b1d */ /* 0x000fe20000010000 */
[----:B------:R-:W-:Y:S01]  /*38f0*/  ISETP.NE.AND P2, PT, RZ, UR39, PT ;  /* 0x00000027ff007c0c */ /* 0x000fe2000bf45270 */
[----:B------:R-:W-:-:S05]  /*3900*/  VIADD R89, R23, 0x200 ;  /* 0x0000020017597836 */ /* 0x000fca0000000000 */
[----:B------:R-:W-:-:S07]  /*3910*/  LEA R103, R162, R89, 0x1 ;  /* 0x00000059a2677211 */ /* 0x000fce00078e08ff */
[----:B------:R-:W-:Y:S05]  /*3920*/  @!P2 BRA `(.L_x_57) ;  /* 0x000000000034a947 */ /* 0x000fea0003800000 */
[----:B------:R-:W-:Y:S04]  /*3930*/  BSSY B0, `(.L_x_58) ;  /* 0x0000009000007945 */ /* 0x000fe80003800000 */
[----:B------:R-:W-:Y:S05]  /*3940*/  @P0 BRA `(.L_x_59) ;  /* 0x00000000001c0947 */ /* 0x000fea0003800000 */
[----:B------:R-:W-:-:S13]  /*3950*/  ISETP.NE.AND P2, PT, R165, 0x3, PT ;  /* 0x00000003a500780c */ /* 0x000fda0003f45270 */
[----:B------:R-:W-:Y:S05]  /*3960*/  @!P2 BRA `(.L_x_60) ;  /* 0x000000000004a947 */ /* 0x000fea0003800000 */
[----:B------:R-:W-:Y:S01]  /*3970*/  BPT.TRAP 0x1 ;  /* 0x000000040000795c */ /* 0x000fe20000300000 */
.L_x_60:
[----:B------:R-:W-:-:S04]  /*3980*/  ULEA UR4, UR36, UR52, 0x3 ;  /* 0x0000003424047291 */ /* 0x000fc8000f8e183f */
[----:B------:R-:W-:-:S04]  /*3990*/  UIADD3 UR4, UR4, 0x60, URZ ;  /* 0x0000006004047890 */ /* 0x000fc8000fffe03f */
[----:B------:R-:W-:-:S09]  /*39a0*/  UPRMT UR4, UR51, 0x654, UR4 ;  /* 0x0000065433047896 */ /* 0x000fd20008000004 */
[----:B------:R-:W-:Y:S03]  /*39b0*/  SYNCS.ARRIVE.TRANS64.RED.A1T0 RZ, [UR4], RZ ;  /* 0x000000ffffff79a7 */ /* 0x000fe60008100404 */
.L_x_59:
[----:B------:R-:W-:Y:S05]  /*39c0*/  BSYNC B0 ;  /* 0x0000000000007941 */ /* 0x000fea0003800000 */
.L_x_58:
[----:B------:R-:W-:-:S04]  /*39d0*/  UIADD3 UR36, UR36, 0x1, URZ ;  /* 0x0000000124247890 */ /* 0x000fc8000fffe03f */
[----:B------:R-:W-:-:S04]  /*39e0*/  UISETP.NE.AND UP0, UPT, UR36, 0x4, UPT ;  /* 0x000000042400788c */ /* 0x000fc8000bf05270 */
[----:B------:R-:W-:-:S12]  /*39f0*/  USEL UR36, UR36, URZ, UP0 ;  /* 0x0000003f24247287 */ /* 0x000fd80008000000 */
.L_x_57:
[----:B------:R-:W-:Y:S04]  /*3a00*/  BSSY B0, `(.L_x_61) ;  /* 0x0000032000007945 */ /* 0x000fe80003800000 */
[----:B------:R-:W-:Y:S05]  /*3a10*/  @P0 BRA `(.L_x_62) ;  /* 0x0000000000c00947 */ /* 0x000fea0003800000 */
[----:B------:R-:W-:-:S13]  /*3a20*/  ISETP.NE.AND P2, PT, R165, 0x3, PT ;  /* 0x00000003a500780c */ /* 0x000fda0003f45270 */
[----:B------:R-:W-:Y:S05]  /*3a30*/  @!P2 BRA `(.L_x_63) ;  /* 0x000000000004a947 */ /* 0x000fea0003800000 */
[----:B------:R-:W-:Y:S01]  /*3a40*/  BPT.TRAP 0x1 ;  /* 0x000000040000795c */ /* 0x000fe20000300000 */
.L_x_63:
[----:B-1----:R-:W-:Y:S01]  /*3a50*/  LEA R4, R12, UR52, 0x3 ;  /* 0x000000340c047c11 */ /* 0x002fe2000f8e18ff */
[----:B------:R-:W-:Y:S01]  /*3a60*/  BSSY B1, `(.L_x_64) ;  /* 0x0000004000017945 */ /* 0x000fe20003800000 */
[----:B------:R-:W-:-:S04]  /*3a70*/  SHF.L.U32 R5, RZ, 0x1f, RZ ;  /* 0x0000001fff057819 */ /* 0x000fc800000006ff */
[----:B------:R-:W1:Y:S02]  /*3a80*/  SYNCS.PHASECHK.TRANS64.TRYWAIT P2, [R4+URZ+0x40], R5 ;  /* 0x00004005040075a7 */ /* 0x000e64000804017f */
[----:B-1----:R-:W-:Y:S05]  /*3a90*/  @!P2 BRA `(.L_x_65) ;  /* 0x000000700038a947 */ /* 0x002fea0003800000 */
.L_x_238:
[----:B------:R-:W-:Y:S05]  /*3aa0*/  BSYNC B1 ;  /* 0x0000000000017941 */ /* 0x000fea0003800000 */
.L_x_64:
[----:B------:R-:W-:Y:S05]  /*3ab0*/  @P3 BRA `(.L_x_66) ;  /* 0x0000000000943947 */ /* 0x000fea0003800000 */
[----:B------:R-:W-:Y:S01]  /*3ac0*/  IMAD R91, R12, 0x2000, R89 ;  /* 0x000020000c5b7824 */ /* 0x000fe200078e0259 */
[----:B------:R-:W-:Y:S05]  /*3ad0*/  WARPSYNC.ALL ;  /* 0x0000000000007948 */ /* 0x000fea0003800000 */
[----:B------:R-:W-:Y:S01]  /*3ae0*/  IMAD R8, R162, 0x2, R91 ;  /* 0x00000002a2087824 */ /* 0x000fe200078e025b */
[----:B-1----:R-:W1:Y:S05]  /*3af0*/  LDSM.16.M88.4 R4, [R91] ;  /* 0x000000005b04783b */ /* 0x002e6a0000000200 */
[----:B------:R-:W2:Y:S01]  /*3b00*/  LDSM.16.M88.4 R8, [R8] ;  /* 0x000000000808783b */ /* 0x000ea20000000200 */
[----:B-1----:R-:W-:Y:S01]  /*3b10*/  LOP3.LUT R14, R5, 0xffff0000, RZ, 0xc0, !PT ;  /* 0xffff0000050e7812 */ /* 0x002fe200078ec0ff */
[----:B------:R-:W-:Y:S01]  /*3b20*/  IMAD.U32 R94, R4, 0x10000, RZ ;  /* 0x00010000045e7824 */ /* 0x000fe200078e00ff */
[----:B------:R-:W-:Y:S01]  /*3b30*/  LOP3.LUT R96, R7, 0xffff0000, RZ, 0xc0, !PT ;  /* 0xffff000007607812 */ /* 0x000fe200078ec0ff */
[----:B------:R-:W-:Y:S01]  /*3b40*/  IMAD.U32 R90, R6, 0x10000, RZ ;  /* 0x00010000065a7824 */ /* 0x000fe200078e00ff */
[----:B------:R-:W-:Y:S01]  /*3b50*/  LOP3.LUT R4, R4, 0xffff0000, RZ, 0xc0, !PT ;  /* 0xffff000004047812 */ /* 0x000fe200078ec0ff */
[C---:B--2---:R-:W-:Y:S01]  /*3b60*/  IMAD.U32 R98, R8.reuse, 0x10000, RZ ;  /* 0x0001000008627824 */ /* 0x044fe200078e00ff */
[----:B------:R-:W-:Y:S01]  /*3b70*/  LOP3.LUT R100, R8, 0xffff0000, RZ, 0xc0, !PT ;  /* 0xffff000008647812 */ /* 0x000fe200078ec0ff */
[----:B------:R-:W-:Y:S01]  /*3b80*/  IMAD.U32 R156, R10, 0x10000, RZ ;  /* 0x000100000a9c7824 */ /* 0x000fe200078e00ff */
[----:B------:R-:W-:Y:S01]  /*3b90*/  LOP3.LUT R102, R9, 0xffff0000, RZ, 0xc0, !PT ;  /* 0xffff000009667812 */ /* 0x000fe200078ec0ff */
[----:B------:R-:W-:Y:S01]  /*3ba0*/  IMAD.U32 R20, R7, 0x10000, RZ ;  /* 0x0001000007147824 */ /* 0x000fe200078e00ff */
[----:B------:R-:W-:Y:S01]  /*3bb0*/  SHF.L.U32 R92, R5, 0x10, RZ ;  /* 0x00000010055c7819 */ /* 0x000fe200000006ff */
[----:B------:R-:W-:Y:S01]  /*3bc0*/  IMAD.U32 R168, R11, 0x10000, RZ ;  /* 0x000100000ba87824 */ /* 0x000fe200078e00ff */
[----:B------:R-:W-:Y:S01]  /*3bd0*/  LOP3.LUT R6, R6, 0xffff0000, RZ, 0xc0, !PT ;  /* 0xffff000006067812 */ /* 0x000fe200078ec0ff */
[-C--:B------:R-:W-:Y:S01]  /*3be0*/  FMUL R91, R14, R163.reuse ;  /* 0x000000a30e5b7220 */ /* 0x080fe20000400000 */
[----:B------:R-:W-:Y:S01]  /*3bf0*/  SHF.L.U32 R8, R9, 0x10, RZ ;  /* 0x0000001009087819 */ /* 0x000fe200000006ff */
[-C--:B------:R-:W-:Y:S01]  /*3c00*/  FMUL R14, R96, R163.reuse ;  /* 0x000000a3600e7220 */ /* 0x080fe20000400000 */
[----:B------:R-:W-:Y:S01]  /*3c10*/  LOP3.LUT R10, R10, 0xffff0000, RZ, 0xc0, !PT ;  /* 0xffff00000a0a7812 */ /* 0x000fe200078ec0ff */
[-C--:B------:R-:W-:Y:S01]  /*3c20*/  FMUL R95, R98, R163.reuse ;  /* 0x000000a3625f7220 */ /* 0x080fe20000400000 */
[----:B------:R-:W-:Y:S01]  /*3c30*/  LOP3.LUT R170, R11, 0xffff0000, RZ, 0xc0, !PT ;  /* 0xffff00000baa7812 */ /* 0x000fe200078ec0ff */
[-C--:B------:R-:W-:Y:S01]  /*3c40*/  FMUL R96, R100, R163.reuse ;  /* 0x000000a364607220 */ /* 0x080fe20000400000 */
        /* <DEDUP_REMOVED lines=11> */
[----:B------:R-:W-:-:S07]  /*3d00*/  FMUL R102, R170, R163 ;  /* 0x000000a3aa667220 */ /* 0x000fce0000400000 */
.L_x_66:
[----:B------:R-:W-:-:S07]  /*3d10*/  VIADD R12, R12, 0x1 ;  /* 0x000000010c0c7836 */ /* 0x000fce0000000000 */
.L_x_62:
[----:B------:R-:W-:Y:S05]  /*3d20*/  BSYNC B0 ;  /* 0x0000000000007941 */ /* 0x000fea0003800000 */
.L_x_61:
[C-C-:B-1----:R-:W-:Y:S01]  /*3d30*/  FFMA R5, R158.reuse, R24, R15.reuse ;  /* 0x000000189e057223 */ /* 0x142fe2000000000f */
[C---:B------:R-:W-:Y:S01]  /*3d40*/  FFMA R4, R158.reuse, R25, R15 ;  /* 0x000000199e047223 */ /* 0x040fe2000000000f */
[C-C-:B------:R-:W-:Y:S01]  /*3d50*/  FFMA R7, R158.reuse, R26, R21.reuse ;  /* 0x0000001a9e077223 */ /* 0x140fe20000000015 */
[----:B------:R-:W-:Y:S01]  /*3d60*/  FFMA R6, R158, R27, R21 ;  /* 0x0000001b9e067223 */ /* 0x000fe20000000015 */
[----:B------:R-:W-:Y:S01]  /*3d70*/  FADD R5, R94, R5 ;  /* 0x000000055e057221 */ /* 0x000fe20000000000 */
[----:B------:R-:W-:Y:S01]  /*3d80*/  FADD R4, R93, R4 ;  /* 0x000000045d047221 */ /* 0x000fe20000000000 */
[C-C-:B------:R-:W-:Y:S01]  /*3d90*/  FFMA R9, R158.reuse, R28, R15.reuse ;  /* 0x0000001c9e097223 */ /* 0x140fe2000000000f */
[----:B------:R-:W-:Y:S01]  /*3da0*/  FFMA R29, R158, R29, R15 ;  /* 0x0000001d9e1d7223 */ /* 0x000fe2000000000f */
[----:B------:R-:W-:Y:S01]  /*3db0*/  FADD R7, R92, R7 ;  /* 0x000000075c077221 */ /* 0x000fe20000000000 */
[----:B------:R-:W-:Y:S01]  /*3dc0*/  FADD R6, R91, R6 ;  /* 0x000000065b067221 */ /* 0x000fe20000000000 */
[----:B------:R-:W-:Y:S01]  /*3dd0*/  FADD R9, R90, R9 ;  /* 0x000000095a097221 */ /* 0x000fe20000000000 */
[----:B------:R-:W-:Y:S01]  /*3de0*/  FADD R8, R88, R29 ;  /* 0x0000001d58087221 */ /* 0x000fe20000000000 */
[----:B------:R-:W-:Y:S01]  /*3df0*/  F2FP.RELU.BF16.F32.PACK_AB R4, R4, R5 ;  /* 0x000000050404723e */ /* 0x000fe200000018ff */
[--C-:B------:R-:W-:Y:S01]  /*3e00*/  FFMA R31, R158, R31, R21.reuse ;  /* 0x0000001f9e1f7223 */ /* 0x100fe20000000015 */
[----:B------:R-:W-:Y:S01]  /*3e10*/  F2FP.RELU.BF16.F32.PACK_AB R5, R6, R7 ;  /* 0x000000070605723e */ /* 0x000fe200000018ff */
[C-C-:B------:R-:W-:Y:S01]  /*3e20*/  FFMA R7, R158.reuse, R30, R21.reuse ;  /* 0x0000001e9e077223 */ /* 0x140fe20000000015 */
[C-C-:B------:R-:W-:Y:S01]  /*3e30*/  FFMA R34, R158.reuse, R34, R21.reuse ;  /* 0x000000229e227223 */ /* 0x140fe20000000015 */
[C---:B------:R-:W-:Y:S01]  /*3e40*/  FFMA R35, R158.reuse, R35, R21 ;  /* 0x000000239e237223 */ /* 0x040fe20000000015 */
[C-C-:B------:R-:W-:Y:S01]  /*3e50*/  FFMA R32, R158.reuse, R32, R15.reuse ;  /* 0x000000209e207223 */ /* 0x140fe2000000000f */
[C-C-:B------:R-:W-:Y:S01]  /*3e60*/  FFMA R33, R158.reuse, R33, R15.reuse ;  /* 0x000000219e217223 */ /* 0x140fe2000000000f */
[C-C-:B------:R-:W-:Y:S01]  /*3e70*/  FFMA R36, R158.reuse, R36, R15.reuse ;  /* 0x000000249e247223 */ /* 0x140fe2000000000f */
[C---:B------:R-:W-:Y:S01]  /*3e80*/  FFMA R37, R158.reuse, R37, R15 ;  /* 0x000000259e257223 */ /* 0x040fe2000000000f */
[C-C-:B------:R-:W-:Y:S01]  /*3e90*/  FFMA R38, R158.reuse, R38, R21.reuse ;  /* 0x000000269e267223 */ /* 0x140fe20000000015 */
[----:B------:R-:W-:Y:S01]  /*3ea0*/  FFMA R39, R158, R39, R21 ;  /* 0x000000279e277223 */ /* 0x000fe20000000015 */
[----:B------:R-:W-:Y:S01]  /*3eb0*/  F2FP.RELU.BF16.F32.PACK_AB R6, R8, R9 ;  /* 0x000000090806723e */ /* 0x000fe200000018ff */
        /* <DEDUP_REMOVED lines=11> */
[----:B------:R-:W-:Y:S05]  /*3f70*/  WARPSYNC.ALL ;  /* 0x0000000000007948 */ /* 0x000fea0003800000 */
[----:B------:R-:W-:Y:S01]  /*3f80*/  F2FP.RELU.BF16.F32.PACK_AB R9, R10, R9 ;  /* 0x000000090a09723e */ /* 0x000fe200000018ff */
[----:B------:R1:W-:Y:S01]  /*3f90*/  STSM.16.M88.4 [R23+0x2200], R4 ;  /* 0x0022000417007844 */ /* 0x0003e20000000200 */
[----:B------:R-:W-:Y:S01]  /*3fa0*/  F2FP.RELU.BF16.F32.PACK_AB R8, R33, R32 ;  /* 0x000000202108723e */ /* 0x000fe200000018ff */
[----:B------:R-:W-:Y:S01]  /*3fb0*/  BSSY B0, `(.L_x_67) ;  /* 0x0000015000007945 */ /* 0x000fe20003800000 */
[----:B------:R-:W-:-:S02]  /*3fc0*/  F2FP.RELU.BF16.F32.PACK_AB R10, R37, R36 ;  /* 0x00000024250a723e */ /* 0x000fc400000018ff */
        /* <DEDUP_REMOVED lines=12> */
[----:B------:R-:W-:Y:S02]  /*4090*/  UIADD3 UR4, UR52, 0x2200, URZ ;  /* 0x0000220034047890 */ /* 0x000fe4000fffe03f */
[----:B------:R-:W-:Y:S01]  /*40a0*/  UIADD3.X UR9, URZ, UR55, URZ, UP0, !UPT ;  /* 0x000000373f097290 */ /* 0x000fe200087fe43f */
[----:B------:R-:W-:Y:S01]  /*40b0*/  UMOV UR5, UR45 ;  /* 0x0000002d00057c82 */ /* 0x000fe20008000000 */
[----:B------:R-:W-:-:S07]  /*40c0*/  UMOV UR7, UR47 ;  /* 0x0000002f00077c82 */ /* 0x000fce0008000000 */
[----:B------:R2:W-:Y:S01]  /*40d0*/  UTMASTG.3D [UR4], [UR8] ;  /* 0x00000004080073b5 */ /* 0x0005e20008010000 */
[----:B------:R0:W-:Y:S01]  /*40e0*/  UTMACMDFLUSH ;  /* 0x00000000000079b7 */ /* 0x0001e20000000000 */
[----:B--2---:R-:W-:-:S04]  /*40f0*/  DEPBAR.LE SB0, 0x1 ;  /* 0x000080400000791a */ /* 0x004fc80000000000 */
.L_x_68:
[----:B------:R-:W-:Y:S05]  /*4100*/  BSYNC B0 ;  /* 0x0000000000007941 */ /* 0x000fea0003800000 */
.L_x_67:
[----:B-1----:R-:W-:Y:S01]  /*4110*/  IADD3 R5, R23, 0x2200, RZ ;  /* 0x0000220017057810 */ /* 0x002fe20007ffe0ff */
[----:B------:R-:W-:Y:S04]  /*4120*/  BAR.SYNC.DEFER_BLOCKING 0x1, 0x100 ;  /* 0x0044000000007b1d */ /* 0x000fe80000010000 */
[----:B------:R-:W-:Y:S02]  /*4130*/  IMAD R24, R162, 0x2, R5 ;  /* 0x00000002a2187824 */ /* 0x000fe400078e0205 */
[----:B------:R-:W-:Y:S04]  /*4140*/  BSSY B0, `(.L_x_69) ;  /* 0x0000009000007945 */ /* 0x000fe80003800000 */
[----:B------:R-:W-:Y:S05]  /*4150*/  @P0 BRA `(.L_x_70) ;  /* 0x00000000001c0947 */ /* 0x000fea0003800000 */
[----:B------:R-:W-:-:S13]  /*4160*/  ISETP.NE.AND P2, PT, R165, 0x3, PT ;  /* 0x00000003a500780c */ /* 0x000fda0003f45270 */
[----:B------:R-:W-:Y:S05]  /*4170*/  @!P2 BRA `(.L_x_71) ;  /* 0x000000000004a947 */ /* 0x000fea0003800000 */
[----:B------:R-:W-:Y:S01]  /*4180*/  BPT.TRAP 0x1 ;  /* 0x000000040000795c */ /* 0x000fe20000300000 */
.L_x_71:
[----:B------:R-:W-:-:S04]  /*4190*/  ULEA UR4, UR36, UR52, 0x3 ;  /* 0x0000003424047291 */ /* 0x000fc8000f8e183f */
[----:B------:R-:W-:-:S04]  /*41a0*/  UIADD3 UR4, UR4, 0x60, URZ ;  /* 0x0000006004047890 */ /* 0x000fc8000fffe03f */
[----:B------:R-:W-:-:S09]  /*41b0*/  UPRMT UR4, UR51, 0x654, UR4 ;  /* 0x0000065433047896 */ /* 0x000fd20008000004 */
[----:B------:R-:W-:Y:S03]  /*41c0*/  SYNCS.ARRIVE.TRANS64.RED.A1T0 RZ, [UR4], RZ ;  /* 0x000000ffffff79a7 */ /* 0x000fe60008100404 */
.L_x_70:
[----:B------:R-:W-:Y:S05]  /*41d0*/  BSYNC B0 ;  /* 0x0000000000007941 */ /* 0x000fea0003800000 */
.L_x_69:
[----:B------:R-:W-:Y:S01]  /*41e0*/  UIADD3 UR36, UR36, 0x1, URZ ;  /* 0x0000000124247890 */ /* 0x000fe2000fffe03f */
[----:B------:R-:W-:Y:S01]  /*41f0*/  BSSY B0, `(.L_x_72) ;  /* 0x0000038000007945 */ /* 0x000fe20003800000 */
[----:B------:R-:W-:Y:S02]  /*4200*/  IMAD.MOV.U32 R25, RZ, RZ, RZ ;  /* 0x000000ffff197224 */ /* 0x000fe400078e00ff */
[----:B------:R-:W-:-:S04]  /*4210*/  UISETP.NE.AND UP0, UPT, UR36, 0x4, UPT ;  /* 0x000000042400788c */ /* 0x000fc8000bf05270 */
[----:B------:R-:W-:Y:S01]  /*4220*/  USEL UR36, UR36, URZ, UP0 ;  /* 0x0000003f24247287 */ /* 0x000fe20008000000 */
[----:B------:R-:W-:Y:S11]  /*4230*/  @P0 BRA `(.L_x_73) ;  /* 0x0000000000cc0947 */ /* 0x000ff60003800000 */
[----:B------:R-:W-:-:S13]  /*4240*/  ISETP.NE.AND P2, PT, R165, 0x3, PT ;  /* 0x00000003a500780c */ /* 0x000fda0003f45270 */
[----:B------:R-:W-:Y:S05]  /*4250*/  @!P2 BRA `(.L_x_74) ;  /* 0x000000000004a947 */ /* 0x000fea0003800000 */
[----:B------:R-:W-:Y:S01]  /*4260*/  BPT.TRAP 0x1 ;  /* 0x000000040000795c */ /* 0x000fe20000300000 */
.L_x_74:
[C---:B------:R-:W-:Y:S01]  /*4270*/  LEA R4, R12.reuse, UR52, 0x3 ;  /* 0x000000340c047c11 */ /* 0x040fe2000f8e18ff */
[----:B------:R-:W-:Y:S01]  /*4280*/  VIADD R27, R12, 0x1 ;  /* 0x000000010c1b7836 */ /* 0x000fe20000000000 */
[----:B------:R-:W-:Y:S01]  /*4290*/  SHF.L.U32 R5, RZ, 0x1f, RZ ;  /* 0x0000001fff057819 */ /* 0x000fe200000006ff */
[----:B------:R-:W-:Y:S03]  /*42a0*/  BSSY B1, `(.L_x_75) ;  /* 0x0000004000017945 */ /* 0x000fe60003800000 */
[----:B------:R-:W1:Y:S01]  /*42b0*/  SYNCS.PHASECHK.TRANS64.TRYWAIT P2, [R4+URZ+0x40], R5 ;  /* 0x00004005040075a7 */ /* 0x000e62000804017f */
[----:B------:R-:W-:Y:S01]  /*42c0*/  ISETP.NE.AND P4, PT, R27, 0x4, PT ;  /* 0x000000041b00780c */ /* 0x000fe20003f85270 */
[----:B-1----:R-:W-:-:S12]  /*42d0*/  @!P2 BRA `(.L_x_76) ;  /* 0x00000068003ca947 */ /* 0x002fd80003800000 */
.L_x_239:
[----:B------:R-:W-:Y:S05]  /*42e0*/  BSYNC B1 ;  /* 0x0000000000017941 */ /* 0x000fea0003800000 */
.L_x_75:
[----:B------:R-:W-:Y:S05]  /*42f0*/  @P3 BRA `(.L_x_77) ;  /* 0x0000000000943947 */ /* 0x000fea0003800000 */
[----:B------:R-:W-:Y:S01]  /*4300*/  LEA R25, R12, R89, 0xd ;  /* 0x000000590c197211 */ /* 0x000fe200078e68ff */
[----:B------:R-:W-:Y:S05]  /*4310*/  WARPSYNC.ALL ;  /* 0x0000000000007948 */ /* 0x000fea0003800000 */
[----:B-1----:R-:W-:Y:S01]  /*4320*/  IMAD R5, R162, 0x2, R25 ;  /* 0x00000002a2057824 */ /* 0x002fe200078e0219 */
[----:B------:R-:W1:Y:S05]  /*4330*/  LDSM.16.M88.4 R8, [R25] ;  /* 0x000000001908783b */ /* 0x000e6a0000000200 */
[----:B------:R-:W2:Y:S01]  /*4340*/  LDSM.16.M88.4 R4, [R5] ;  /* 0x000000000504783b */ /* 0x000ea20000000200 */
[----:B-1----:R-:W-:Y:S01]  /*4350*/  IMAD.U32 R94, R8, 0x10000, RZ ;  /* 0x00010000085e7824 */ /* 0x002fe200078e00ff */
[----:B------:R-:W-:Y:S01]  /*4360*/  SHF.L.U32 R90, R10, 0x10, RZ ;  /* 0x000000100a5a7819 */ /* 0x000fe200000006ff */
[----:B------:R-:W-:Y:S01]  /*4370*/  IMAD.U32 R92, R9, 0x10000, RZ ;  /* 0x00010000095c7824 */ /* 0x000fe200078e00ff */
[----:B------:R-:W-:Y:S01]  /*4380*/  LOP3.LUT R8, R8, 0xffff0000, RZ, 0xc0, !PT ;  /* 0xffff000008087812 */ /* 0x000fe200078ec0ff */
[----:B------:R-:W-:Y:S01]  /*4390*/  IMAD.U32 R20, R11, 0x10000, RZ ;  /* 0x000100000b147824 */ /* 0x000fe200078e00ff */
[----:B--2---:R-:W-:Y:S01]  /*43a0*/  SHF.L.U32 R30, R6, 0x10, RZ ;  /* 0x00000010061e7819 */ /* 0x004fe200000006ff */
[----:B------:R-:W-:Y:S01]  /*43b0*/  IMAD.U32 R26, R4, 0x10000, RZ ;  /* 0x00010000041a7824 */ /* 0x000fe200078e00ff */
[----:B------:R-:W-:Y:S01]  /*43c0*/  LOP3.LUT R12, R9, 0xffff0000, RZ, 0xc0, !PT ;  /* 0xffff0000090c7812 */ /* 0x000fe200078ec0ff */
[----:B------:R-:W-:Y:S01]  /*43d0*/  IMAD.U32 R28, R5, 0x10000, RZ ;  /* 0x00010000051c7824 */ /* 0x000fe200078e00ff */
[----:B------:R-:W-:Y:S01]  /*43e0*/  LOP3.LUT R10, R10, 0xffff0000, RZ, 0xc0, !PT ;  /* 0xffff00000a0a7812 */ /* 0x000fe200078ec0ff */
[----:B------:R-:W-:Y:S01]  /*43f0*/  IMAD.U32 R32, R7, 0x10000, RZ ;  /* 0x0001000007207824 */ /* 0x000fe200078e00ff */
[----:B------:R-:W-:Y:S01]  /*4400*/  LOP3.LUT R14, R11, 0xffff0000, RZ, 0xc0, !PT ;  /* 0xffff00000b0e7812 */ /* 0x000fe200078ec0ff */
[-C--:B------:R-:W-:Y:S01]  /*4410*/  FMUL R94, R94, R163.reuse ;  /* 0x000000a35e5e7220 */ /* 0x080fe20000400000 */
        /* <DEDUP_REMOVED lines=19> */
.L_x_77:
[----:B------:R-:W-:Y:S02]  /*4550*/  SEL R25, RZ, 0x1, P4 ;  /* 0x00000001ff197807 */ /* 0x000fe40002000000 */
[----:B------:R-:W-:-:S07]  /*4560*/  SEL R12, R27, RZ, P4 ;  /* 0x000000ff1b0c7207 */ /* 0x000fce0002000000 */
.L_x_73:
[----:B------:R-:W-:Y:S05]  /*4570*/  BSYNC B0 ;  /* 0x0000000000007941 */ /* 0x000fea0003800000 */
.L_x_72:
        /* <DEDUP_REMOVED lines=61> */
.L_x_79:
[----:B------:R-:W-:Y:S05]  /*4950*/  BSYNC B0 ;  /* 0x0000000000007941 */ /* 0x000fea0003800000 */
.L_x_78:
[----:B-1----:R-:W-:Y:S01]  /*4960*/  VIADD R5, R23, 0x4200 ;  /* 0x0000420017057836 */ /* 0x002fe20000000000 */
[----:B------:R-:W-:Y:S03]  /*4970*/  BAR.SYNC.DEFER_BLOCKING 0x1, 0x100 ;  /* 0x0044000000007b1d */ /* 0x000fe60000010000 */
[----:B------:R-:W-:-:S03]  /*4980*/  IMAD R26, R162, 0x2, R5 ;  /* 0x00000002a21a7824 */ /* 0x000fc600078e0205 */
[----:B------:R-:W-:Y:S04]  /*4990*/  BSSY B0, `(.L_x_80) ;  /* 0x0000009000007945 */ /* 0x000fe80003800000 */
[----:B------:R-:W-:Y:S05]  /*49a0*/  @P0 BRA `(.L_x_81) ;  /* 0x00000000001c0947 */ /* 0x000fea0003800000 */
[----:B------:R-:W-:-:S13]  /*49b0*/  ISETP.NE.AND P2, PT, R165, 0x3, PT ;  /* 0x00000003a500780c */ /* 0x000fda0003f45270 */
[----:B------:R-:W-:Y:S05]  /*49c0*/  @!P2 BRA `(.L_x_82) ;  /* 0x000000000004a947 */ /* 0x000fea0003800000 */
[----:B------:R-:W-:Y:S01]  /*49d0*/  BPT.TRAP 0x1 ;  /* 0x000000040000795c */ /* 0x000fe20000300000 */
.L_x_82:
[----:B------:R-:W-:-:S04]  /*49e0*/  ULEA UR4, UR36, UR52, 0x3 ;  /* 0x0000003424047291 */ /* 0x000fc8000f8e183f */
[----:B------:R-:W-:-:S04]  /*49f0*/  UIADD3 UR4, UR4, 0x60, URZ ;  /* 0x0000006004047890 */ /* 0x000fc8000fffe03f */
[----:B------:R-:W-:-:S09]  /*4a00*/  UPRMT UR4, UR51, 0x654, UR4 ;  /* 0x0000065433047896 */ /* 0x000fd20008000004 */
[----:B------:R-:W-:Y:S03]  /*4a10*/  SYNCS.ARRIVE.TRANS64.RED.A1T0 RZ, [UR4], RZ ;  /* 0x000000ffffff79a7 */ /* 0x000fe60008100404 */
.L_x_81:
[----:B------:R-:W-:Y:S05]  /*4a20*/  BSYNC B0 ;  /* 0x0000000000007941 */ /* 0x000fea0003800000 */
.L_x_80:
[----:B------:R-:W-:Y:S01]  /*4a30*/  UIADD3 UR4, UR36, 0x1, URZ ;  /* 0x0000000124047890 */ /* 0x000fe2000fffe03f */
[----:B------:R-:W-:Y:S03]  /*4a40*/  BSSY B0, `(.L_x_83) ;  /* 0x0000038000007945 */ /* 0x000fe60003800000 */
[----:B------:R-:W-:-:S04]  /*4a50*/  UISETP.NE.AND UP0, UPT, UR4, 0x4, UPT ;  /* 0x000000040400788c */ /* 0x000fc8000bf05270 */
[----:B------:R-:W-:Y:S01]  /*4a60*/  USEL UR5, UR4, URZ, UP0 ;  /* 0x0000003f04057287 */ /* 0x000fe20008000000 */
[----:B------:R-:W-:Y:S11]  /*4a70*/  @P0 BRA `(.L_x_84) ;  /* 0x0000000000d00947 */ /* 0x000ff60003800000 */
[----:B------:R-:W-:-:S13]  /*4a80*/  ISETP.NE.AND P2, PT, R165, 0x3, PT ;  /* 0x00000003a500780c */ /* 0x000fda0003f45270 */
[----:B------:R-:W-:Y:S05]  /*4a90*/  @!P2 BRA `(.L_x_85) ;  /* 0x000000000004a947 */ /* 0x000fea0003800000 */
[----:B------:R-:W-:Y:S01]  /*4aa0*/  BPT.TRAP 0x1 ;  /* 0x000000040000795c */ /* 0x000fe20000300000 */
.L_x_85:
[C---:B------:R-:W-:Y:S01]  /*4ab0*/  LEA R5, R12.reuse, UR52, 0x3 ;  /* 0x000000340c057c11 */ /* 0x040fe2000f8e18ff */
[----:B------:R-:W-:Y:S01]  /*4ac0*/  BSSY B1, `(.L_x_86) ;  /* 0x0000007000017945 */ /* 0x000fe20003800000 */
[----:B------:R-:W-:Y:S02]  /*4ad0*/  SHF.L.U32 R4, R25, 0x1f, RZ ;  /* 0x0000001f19047819 */ /* 0x000fe400000006ff */
[----:B------:R-:W-:Y:S02]  /*4ae0*/  IADD3 R29, R12, 0x1, RZ ;  /* 0x000000010c1d7810 */ /* 0x000fe40007ffe0ff */
[----:B------:R-:W1:Y:S02]  /*4af0*/  SYNCS.PHASECHK.TRANS64.TRYWAIT P2, [R5+URZ+0x40], R4 ;  /* 0x00004004050075a7 */ /* 0x000e64000804017f */
[----:B------:R-:W-:-:S04]  /*4b00*/  ISETP.NE.AND P4, PT, R29, 0x4, PT ;  /* 0x000000041d00780c */ /* 0x000fc80003f85270 */
[----:B------:R-:W-:Y:S01]  /*4b10*/  SEL R36, RZ, 0x1, P4 ;  /* 0x00000001ff247807 */ /* 0x000fe20002000000 */
[----:B-1----:R-:W-:Y:S08]  /*4b20*/  @!P2 BRA `(.L_x_87) ;  /* 0x00000060003ca947 */ /* 0x002ff00003800000 */
.L_x_240:
[----:B------:R-:W-:Y:S05]  /*4b30*/  BSYNC B1 ;  /* 0x0000000000017941 */ /* 0x000fea0003800000 */
.L_x_86:
[----:B------:R-:W-:Y:S05]  /*4b40*/  @P3 BRA `(.L_x_88) ;  /* 0x0000000000943947 */ /* 0x000fea0003800000 */
[----:B------:R-:W-:Y:S01]  /*4b50*/  IMAD R27, R12, 0x2000, R89 ;  /* 0x000020000c1b7824 */ /* 0x000fe200078e0259 */
[----:B------:R-:W-:Y:S05]  /*4b60*/  WARPSYNC.ALL ;  /* 0x0000000000007948 */ /* 0x000fea0003800000 */
[----:B-1----:R-:W-:Y:S01]  /*4b70*/  IMAD R5, R162, 0x2, R27 ;  /* 0x00000002a2057824 */ /* 0x002fe200078e021b */
[----:B------:R-:W1:Y:S05]  /*4b80*/  LDSM.16.M88.4 R8, [R27] ;  /* 0x000000001b08783b */ /* 0x000e6a0000000200 */
[----:B------:R-:W2:Y:S01]  /*4b90*/  LDSM.16.M88.4 R4, [R5] ;  /* 0x000000000504783b */ /* 0x000ea20000000200 */
[C---:B-1----:R-:W-:Y:S01]  /*4ba0*/  IMAD.U32 R94, R8.reuse, 0x10000, RZ ;  /* 0x00010000085e7824 */ /* 0x042fe200078e00ff */
[----:B------:R-:W-:Y:S01]  /*4bb0*/  LOP3.LUT R8, R8, 0xffff0000, RZ, 0xc0, !PT ;  /* 0xffff000008087812 */ /* 0x000fe200078ec0ff */
[----:B------:R-:W-:Y:S01]  /*4bc0*/  IMAD.U32 R90, R10, 0x10000, RZ ;  /* 0x000100000a5a7824 */ /* 0x000fe200078e00ff */
[----:B------:R-:W-:Y:S01]  /*4bd0*/  SHF.L.U32 R92, R9, 0x10, RZ ;  /* 0x00000010095c7819 */ /* 0x000fe200000006ff */
[----:B------:R-:W-:Y:S01]  /*4be0*/  IMAD.U32 R20, R11, 0x10000, RZ ;  /* 0x000100000b147824 */ /* 0x000fe200078e00ff */
[----:B------:R-:W-:Y:S01]  /*4bf0*/  LOP3.LUT R12, R9, 0xffff0000, RZ, 0xc0, !PT ;  /* 0xffff0000090c7812 */ /* 0x000fe200078ec0ff */
[----:B--2---:R-:W-:Y:S01]  /*4c00*/  IMAD.U32 R28, R4, 0x10000, RZ ;  /* 0x00010000041c7824 */ /* 0x004fe200078e00ff */
[----:B------:R-:W-:Y:S01]  /*4c10*/  LOP3.LUT R10, R10, 0xffff0000, RZ, 0xc0, !PT ;  /* 0xffff00000a0a7812 */ /* 0x000fe200078ec0ff */
[----:B------:R-:W-:Y:S01]  /*4c20*/  IMAD.U32 R32, R6, 0x10000, RZ ;  /* 0x0001000006207824 */ /* 0x000fe200078e00ff */
[----:B------:R-:W-:Y:S01]  /*4c30*/  LOP3.LUT R14, R11, 0xffff0000, RZ, 0xc0, !PT ;  /* 0xffff00000b0e7812 */ /* 0x000fe200078ec0ff */
[----:B------:R-:W-:Y:S01]  /*4c40*/  IMAD.U32 R34, R7, 0x10000, RZ ;  /* 0x0001000007227824 */ /* 0x000fe200078e00ff */
[----:B------:R-:W-:Y:S01]  /*4c50*/  LOP3.LUT R4, R4, 0xffff0000, RZ, 0xc0, !PT ;  /* 0xffff000004047812 */ /* 0x000fe200078ec0ff */
[-C--:B------:R-:W-:Y:S01]  /*4c60*/  FMUL R94, R94, R163.reuse ;  /* 0x000000a35e5e7220 */ /* 0x080fe20000400000 */
[C---:B------:R-:W-:Y:S01]  /*4c70*/  SHF.L.U32 R30, R5.reuse, 0x10, RZ ;  /* 0x00000010051e7819 */ /* 0x040fe200000006ff */
        /* <DEDUP_REMOVED lines=18> */
.L_x_88:
[----:B------:R-:W-:Y:S02]  /*4da0*/  LOP3.LUT R25, R25, R36, RZ, 0x3c, !PT ;  /* 0x0000002419197212 */ /* 0x000fe400078e3cff */
[----:B------:R-:W-:-:S07]  /*4db0*/  SEL R12, R29, RZ, P4 ;  /* 0x000000ff1d0c7207 */ /* 0x000fce0002000000 */
.L_x_84:
[----:B------:R-:W-:Y:S05]  /*4dc0*/  BSYNC B0 ;  /* 0x0000000000007941 */ /* 0x000fea0003800000 */
.L_x_83:
        /* <DEDUP_REMOVED lines=55> */
[----:B------:R-:W-:Y:S02]  /*5140*/  UIADD3 UR8, UR52, 0x6200, URZ ;  /* 0x0000620034087890 */ /* 0x000fe4000fffe03f */
[----:B------:R-:W-:Y:S01]  /*5150*/  UIADD3.X UR7, URZ, UR55, URZ, UP0, !UPT ;  /* 0x000000373f077290 */ /* 0x000fe200087fe43f */
[----:B------:R-:W-:-:S08]  /*5160*/  UMOV UR11, UR47 ;  /* 0x0000002f000b7c82 */ /* 0x000fd00008000000 */
[----:B------:R2:W-:Y:S01]  /*5170*/  UTMASTG.3D [UR8], [UR6] ;  /* 0x00000008060073b5 */ /* 0x0005e20008010000 */
[----:B------:R0:W-:Y:S01]  /*5180*/  UTMACMDFLUSH ;  /* 0x00000000000079b7 */ /* 0x0001e20000000000 */
[----:B--2---:R-:W-:-:S04]  /*5190*/  DEPBAR.LE SB0, 0x1 ;  /* 0x000080400000791a */ /* 0x004fc80000000000 */
.L_x_90:
[----:B------:R-:W-:Y:S05]  /*51a0*/  BSYNC B0 ;  /* 0x0000000000007941 */ /* 0x000fea0003800000 */
.L_x_89:
[----:B------:R-:W-:Y:S01]  /*51b0*/  VIADD R27, R23, 0x6200 ;  /* 0x00006200171b7836 */ /* 0x000fe20000000000 */
[----:B------:R-:W-:Y:S04]  /*51c0*/  BAR.SYNC.DEFER_BLOCKING 0x1, 0x100 ;  /* 0x0044000000007b1d */ /* 0x000fe80000010000 */
[----:B------:R-:W-:Y:S02]  /*51d0*/  LEA R27, R162, R27, 0x1 ;  /* 0x0000001ba21b7211 */ /* 0x000fe400078e08ff */
[----:B------:R-:W-:Y:S04]  /*51e0*/  BSSY B0, `(.L_x_91) ;  /* 0x0000009000007945 */ /* 0x000fe80003800000 */
[----:B------:R-:W-:Y:S05]  /*51f0*/  @P0 BRA `(.L_x_92) ;  /* 0x00000000001c0947 */ /* 0x000fea0003800000 */
[----:B------:R-:W-:-:S13]  /*5200*/  ISETP.NE.AND P2, PT, R165, 0x3, PT ;  /* 0x00000003a500780c */ /* 0x000fda0003f45270 */
[----:B------:R-:W-:Y:S05]  /*5210*/  @!P2 BRA `(.L_x_93) ;  /* 0x000000000004a947 */ /* 0x000fea0003800000 */
[----:B------:R-:W-:Y:S01]  /*5220*/  BPT.TRAP 0x1 ;  /* 0x000000040000795c */ /* 0x000fe20000300000 */
.L_x_93:
[----:B------:R-:W-:-:S04]  /*5230*/  ULEA UR4, UR5, UR52, 0x3 ;  /* 0x0000003405047291 */ /* 0x000fc8000f8e183f */
[----:B------:R-:W-:-:S04]  /*5240*/  UIADD3 UR4, UR4, 0x60, URZ ;  /* 0x0000006004047890 */ /* 0x000fc8000fffe03f */
[----:B------:R-:W-:-:S09]  /*5250*/  UPRMT UR4, UR51, 0x654, UR4 ;  /* 0x0000065433047896 */ /* 0x000fd20008000004 */
[----:B------:R-:W-:Y:S03]  /*5260*/  SYNCS.ARRIVE.TRANS64.RED.A1T0 RZ, [UR4], RZ ;  /* 0x000000ffffff79a7 */ /* 0x000fe60008100404 */
.L_x_92:
[----:B------:R-:W-:Y:S05]  /*5270*/  BSYNC B0 ;  /* 0x0000000000007941 */ /* 0x000fea0003800000 */
.L_x_91:
        /* <DEDUP_REMOVED lines=8> */
.L_x_96:
[C---:B-1----:R-:W-:Y:S01]  /*5300*/  LEA R4, R12.reuse, UR52, 0x3 ;  /* 0x000000340c047c11 */ /* 0x042fe2000f8e18ff */
[----:B------:R-:W-:Y:S01]  /*5310*/  VIADD R31, R12, 0x1 ;  /* 0x000000010c1f7836 */ /* 0x000fe20000000000 */
[----:B------:R-:W-:Y:S01]  /*5320*/  SHF.L.U32 R5, R25, 0x1f, RZ ;  /* 0x0000001f19057819 */ /* 0x000fe200000006ff */
[----:B------:R-:W-:Y:S03]  /*5330*/  BSSY B1, `(.L_x_97) ;  /* 0x0000005000017945 */ /* 0x000fe60003800000 */
[----:B------:R-:W1:Y:S01]  /*5340*/  SYNCS.PHASECHK.TRANS64.TRYWAIT P2, [R4+URZ+0x40], R5 ;  /* 0x00004005040075a7 */ /* 0x000e62000804017f */
[----:B------:R-:W-:-:S04]  /*5350*/  ISETP.NE.AND P4, PT, R31, 0x4, PT ;  /* 0x000000041f00780c */ /* 0x000fc80003f85270 */
[----:B------:R-:W-:Y:S01]  /*5360*/  SEL R36, RZ, 0x1, P4 ;  /* 0x00000001ff247807 */ /* 0x000fe20002000000 */
[----:B-1----:R-:W-:Y:S08]  /*5370*/  @!P2 BRA `(.L_x_98) ;  /* 0x00000058003ca947 */ /* 0x002ff00003800000 */
.L_x_241:
[----:B------:R-:W-:Y:S05]  /*5380*/  BSYNC B1 ;  /* 0x0000000000017941 */ /* 0x000fea0003800000 */
.L_x_97:
[----:B------:R-:W-:Y:S05]  /*5390*/  @P3 BRA `(.L_x_99) ;  /* 0x0000000000943947 */ /* 0x000fea0003800000 */
[----:B------:R-:W-:Y:S01]  /*53a0*/  IMAD R29, R12, 0x2000, R89 ;  /* 0x000020000c1d7824 */ /* 0x000fe200078e0259 */
[----:B------:R-:W-:Y:S05]  /*53b0*/  WARPSYNC.ALL ;  /* 0x0000000000007948 */ /* 0x000fea0003800000 */
[----:B-1----:R-:W-:Y:S01]  /*53c0*/  IMAD R5, R162, 0x2, R29 ;  /* 0x00000002a2057824 */ /* 0x002fe200078e021d */
[----:B------:R-:W1:Y:S05]  /*53d0*/  LDSM.16.M88.4 R8, [R29] ;  /* 0x000000001d08783b */ /* 0x000e6a0000000200 */
[----:B------:R-:W2:Y:S01]  /*53e0*/  LDSM.16.M88.4 R4, [R5] ;  /* 0x000000000504783b */ /* 0x000ea20000000200 */
[----:B-1----:R-:W-:Y:S01]  /*53f0*/  SHF.L.U32 R94, R8, 0x10, RZ ;  /* 0x00000010085e7819 */ /* 0x002fe200000006ff */
[----:B------:R-:W-:Y:S01]  /*5400*/  IMAD.U32 R90, R10, 0x10000, RZ ;  /* 0x000100000a5a7824 */ /* 0x000fe200078e00ff */
[----:B------:R-:W-:Y:S01]  /*5410*/  LOP3.LUT R8, R8, 0xffff0000, RZ, 0xc0, !PT ;  /* 0xffff000008087812 */ /* 0x000fe200078ec0ff */
[C---:B------:R-:W-:Y:S01]  /*5420*/  IMAD.U32 R92, R9.reuse, 0x10000, RZ ;  /* 0x00010000095c7824 */ /* 0x040fe200078e00ff */
[----:B------:R-:W-:Y:S01]  /*5430*/  LOP3.LUT R12, R9, 0xffff0000, RZ, 0xc0, !PT ;  /* 0xffff0000090c7812 */ /* 0x000fe200078ec0ff */
[----:B--2---:R-:W-:Y:S01]  /*5440*/  IMAD.U32 R32, R6, 0x10000, RZ ;  /* 0x0001000006207824 */ /* 0x004fe200078e00ff */
[----:B------:R-:W-:Y:S01]  /*5450*/  SHF.L.U32 R28, R4, 0x10, RZ ;  /* 0x00000010041c7819 */ /* 0x000fe200000006ff */
        /* <DEDUP_REMOVED lines=25> */
.L_x_99:
[----:B------:R-:W-:Y:S02]  /*55f0*/  LOP3.LUT R25, R25, R36, RZ, 0x3c, !PT ;  /* 0x0000002419197212 */ /* 0x000fe400078e3cff */
[----:B------:R-:W-:-:S07]  /*5600*/  SEL R12, R31, RZ, P4 ;  /* 0x000000ff1f0c7207 */ /* 0x000fce0002000000 */
.L_x_95:
[----:B------:R-:W-:Y:S05]  /*5610*/  BSYNC B0 ;  /* 0x0000000000007941 */ /* 0x000fea0003800000 */
.L_x_94:
        /* <DEDUP_REMOVED lines=43> */
[----:B------:R1:W-:Y:S01]  /*58d0*/  STSM.16.M88.4 [R103], R8 ;  /* 0x0000000867007844 */ /* 0x0003e20000000200 */
        /* <DEDUP_REMOVED lines=17> */
.L_x_101:
[----:B------:R-:W-:Y:S05]  /*59f0*/  BSYNC B0 ;  /* 0x0000000000007941 */ /* 0x000fea0003800000 */
.L_x_100:
[----:B------:R-:W-:Y:S06]  /*5a00*/  BAR.SYNC.DEFER_BLOCKING 0x1, 0x100 ;  /* 0x0044000000007b1d */ /* 0x000fec0000010000 */
[----:B------:R-:W-:Y:S04]  /*5a10*/  BSSY B0, `(.L_x_102) ;  /* 0x0000009000007945 */ /* 0x000fe80003800000 */
[----:B------:R-:W-:Y:S05]  /*5a20*/  @P0 BRA `(.L_x_103) ;  /* 0x00000000001c0947 */ /* 0x000fea0003800000 */
[----:B------:R-:W-:-:S13]  /*5a30*/  ISETP.NE.AND P2, PT, R165, 0x3, PT ;  /* 0x00000003a500780c */ /* 0x000fda0003f45270 */
[----:B------:R-:W-:Y:S05]  /*5a40*/  @!P2 BRA `(.L_x_104) ;  /* 0x000000000004a947 */ /* 0x000fea0003800000 */
[----:B------:R-:W-:Y:S01]  /*5a50*/  BPT.TRAP 0x1 ;  /* 0x000000040000795c */ /* 0x000fe20000300000 */
.L_x_104:
[----:B------:R-:W-:-:S04]  /*5a60*/  ULEA UR4, UR5, UR52, 0x3 ;  /* 0x0000003405047291 */ /* 0x000fc8000f8e183f */
[----:B------:R-:W-:-:S04]  /*5a70*/  UIADD3 UR4, UR4, 0x60, URZ ;  /* 0x0000006004047890 */ /* 0x000fc8000fffe03f */
[----:B------:R-:W-:-:S09]  /*5a80*/  UPRMT UR4, UR51, 0x654, UR4 ;  /* 0x0000065433047896 */ /* 0x000fd20008000004 */
[----:B------:R-:W-:Y:S03]  /*5a90*/  SYNCS.ARRIVE.TRANS64.RED.A1T0 RZ, [UR4], RZ ;  /* 0x000000ffffff79a7 */ /* 0x000fe60008100404 */
.L_x_103:
[----:B------:R-:W-:Y:S05]  /*5aa0*/  BSYNC B0 ;  /* 0x0000000000007941 */ /* 0x000fea0003800000 */
.L_x_102:
        /* <DEDUP_REMOVED lines=8> */
.L_x_107:
[C---:B-1----:R-:W-:Y:S01]  /*5b30*/  LEA R4, R12.reuse, UR52, 0x3 ;  /* 0x000000340c047c11 */ /* 0x042fe2000f8e18ff */
[----:B------:R-:W-:Y:S01]  /*5b40*/  BSSY B1, `(.L_x_108) ;  /* 0x0000007000017945 */ /* 0x000fe20003800000 */
[----:B------:R-:W-:Y:S02]  /*5b50*/  SHF.L.U32 R5, R25, 0x1f, RZ ;  /* 0x0000001f19057819 */ /* 0x000fe400000006ff */
[----:B------:R-:W-:Y:S02]  /*5b60*/  IADD3 R31, R12, 0x1, RZ ;  /* 0x000000010c1f7810 */ /* 0x000fe40007ffe0ff */
[----:B------:R-:W1:Y:S02]  /*5b70*/  SYNCS.PHASECHK.TRANS64.TRYWAIT P2, [R4+URZ+0x40], R5 ;  /* 0x00004005040075a7 */ /* 0x000e64000804017f */
[----:B------:R-:W-:-:S04]  /*5b80*/  ISETP.NE.AND P4, PT, R31, 0x4, PT ;  /* 0x000000041f00780c */ /* 0x000fc80003f85270 */
[----:B------:R-:W-:Y:S01]  /*5b90*/  SEL R36, RZ, 0x1, P4 ;  /* 0x00000001ff247807 */ /* 0x000fe20002000000 */
[----:B-1----:R-:W-:Y:S08]  /*5ba0*/  @!P2 BRA `(.L_x_109) ;  /* 0x000000500044a947 */ /* 0x002ff00003800000 */
.L_x_242:
[----:B------:R-:W-:Y:S05]  /*5bb0*/  BSYNC B1 ;  /* 0x0000000000017941 */ /* 0x000fea0003800000 */
.L_x_108:
        /* <DEDUP_REMOVED lines=38> */
.L_x_110:
[----:B------:R-:W-:Y:S02]  /*5e20*/  LOP3.LUT R25, R25, R36, RZ, 0x3c, !PT ;  /* 0x0000002419197212 */ /* 0x000fe400078e3cff */
[----:B------:R-:W-:-:S07]  /*5e30*/  SEL R12, R31, RZ, P4 ;  /* 0x000000ff1f0c7207 */ /* 0x000fce0002000000 */
.L_x_106:
[----:B------:R-:W-:Y:S05]  /*5e40*/  BSYNC B0 ;  /* 0x0000000000007941 */ /* 0x000fea0003800000 */
.L_x_105:
        /* <DEDUP_REMOVED lines=61> */
.L_x_112:
[----:B------:R-:W-:Y:S05]  /*6220*/  BSYNC B0 ;  /* 0x0000000000007941 */ /* 0x000fea0003800000 */
.L_x_111:
[----:B------:R-:W-:Y:S06]  /*6230*/  BAR.SYNC.DEFER_BLOCKING 0x1, 0x100 ;  /* 0x0044000000007b1d */ /* 0x000fec0000010000 */
[----:B------:R-:W-:Y:S04]  /*6240*/  BSSY B0, `(.L_x_113) ;  /* 0x0000009000007945 */ /* 0x000fe80003800000 */
[----:B------:R-:W-:Y:S05]  /*6250*/  @P0 BRA `(.L_x_114) ;  /* 0x00000000001c0947 */ /* 0x000fea0003800000 */
[----:B------:R-:W-:-:S13]  /*6260*/  ISETP.NE.AND P2, PT, R165, 0x3, PT ;  /* 0x00000003a500780c */ /* 0x000fda0003f45270 */
[----:B------:R-:W-:Y:S05]  /*6270*/  @!P2 BRA `(.L_x_115) ;  /* 0x000000000004a947 */ /* 0x000fea0003800000 */
[----:B------:R-:W-:Y:S01]  /*6280*/  BPT.TRAP 0x1 ;  /* 0x000000040000795c */ /* 0x000fe20000300000 */
.L_x_115:
[----:B------:R-:W-:-:S04]  /*6290*/  ULEA UR4, UR5, UR52, 0x3 ;  /* 0x0000003405047291 */ /* 0x000fc8000f8e183f */
[----:B------:R-:W-:-:S04]  /*62a0*/  UIADD3 UR4, UR4, 0x60, URZ ;  /* 0x0000006004047890 */ /* 0x000fc8000fffe03f */
[----:B------:R-:W-:-:S09]  /*62b0*/  UPRMT UR4, UR51, 0x654, UR4 ;  /* 0x0000065433047896 */ /* 0x000fd20008000004 */
[----:B------:R-:W-:Y:S03]  /*62c0*/  SYNCS.ARRIVE.TRANS64.RED.A1T0 RZ, [UR4], RZ ;  /* 0x000000ffffff79a7 */ /* 0x000fe60008100404 */
.L_x_114:
[----:B------:R-:W-:Y:S05]  /*62d0*/  BSYNC B0 ;  /* 0x0000000000007941 */ /* 0x000fea0003800000 */
.L_x_113:
        /* <DEDUP_REMOVED lines=8> */
.L_x_118:
        /* <DEDUP_REMOVED lines=8> */
.L_x_243:
[----:B------:R-:W-:Y:S05]  /*63e0*/  BSYNC B1 ;  /* 0x0000000000017941 */ /* 0x000fea0003800000 */
.L_x_119:
        /* <DEDUP_REMOVED lines=38> */
.L_x_121:
[----:B------:R-:W-:Y:S02]  /*6650*/  LOP3.LUT R25, R25, R34, RZ, 0x3c, !PT ;  /* 0x0000002219197212 */ /* 0x000fe400078e3cff */
[----:B------:R-:W-:-:S07]  /*6660*/  SEL R12, R31, RZ, P4 ;  /* 0x000000ff1f0c7207 */ /* 0x000fce0002000000 */
.L_x_117:
[----:B------:R-:W-:Y:S05]  /*6670*/  BSYNC B0 ;  /* 0x0000000000007941 */ /* 0x000fea0003800000 */
.L_x_116:
[C-C-:B-1----:R-:W-:Y:S01]  /*6680*/  FFMA R5, R158.reuse, R136, R3.reuse ;  /* 0x000000889e057223 */ /* 0x142fe20000000003 */
[C-C-:B------:R-:W-:Y:S01]  /*6690*/  FFMA R4, R158.reuse, R137, R3.reuse ;  /* 0x000000899e047223 */ /* 0x140fe20000000003 */
[C-C-:B------:R-:W-:Y:S01]  /*66a0*/  FFMA R7, R158.reuse, R140, R3.reuse ;  /* 0x0000008c9e077223 */ /* 0x140fe20000000003 */
[C-C-:B------:R-:W-:Y:S01]  /*66b0*/  FFMA R141, R158.reuse, R141, R3.reuse ;  /* 0x0000008d9e8d7223 */ /* 0x140fe20000000003 */
[C-C-:B------:R-:W-:Y:S01]  /*66c0*/  FFMA R144, R158.reuse, R144, R3.reuse ;  /* 0x000000909e907223 */ /* 0x140fe20000000003 */
[C-C-:B------:R-:W-:Y:S01]  /*66d0*/  FFMA R145, R158.reuse, R145, R3.reuse ;  /* 0x000000919e917223 */ /* 0x140fe20000000003 */
[C-C-:B------:R-:W-:Y:S01]  /*66e0*/  FFMA R148, R158.reuse, R148, R3.reuse ;  /* 0x000000949e947223 */ /* 0x140fe20000000003 */
[C---:B------:R-:W-:Y:S01]  /*66f0*/  FFMA R149, R158.reuse, R149, R3 ;  /* 0x000000959e957223 */ /* 0x040fe20000000003 */
[C-C-:B------:R-:W-:Y:S01]  /*6700*/  FFMA R3, R158.reuse, R138, R13.reuse ;  /* 0x0000008a9e037223 */ /* 0x140fe2000000000d */
[----:B------:R-:W-:Y:S01]  /*6710*/  FFMA R6, R158, R139, R13 ;  /* 0x0000008b9e067223 */ /* 0x000fe2000000000d */
[----:B------:R-:W-:Y:S01]  /*6720*/  FADD R5, R94, R5 ;  /* 0x000000055e057221 */ /* 0x000fe20000000000 */
[----:B------:R-:W-:Y:S01]  /*6730*/  FADD R4, R93, R4 ;  /* 0x000000045d047221 */ /* 0x000fe20000000000 */
[----:B------:R-:W-:Y:S01]  /*6740*/  FADD R3, R92, R3 ;  /* 0x000000035c037221 */ /* 0x000fe20000000000 */
[----:B------:R-:W-:Y:S01]  /*6750*/  FADD R6, R91, R6 ;  /* 0x000000065b067221 */ /* 0x000fe20000000000 */
[----:B------:R-:W-:Y:S01]  /*6760*/  FADD R7, R90, R7 ;  /* 0x000000075a077221 */ /* 0x000fe20000000000 */
[----:B------:R-:W-:Y:S01]  /*6770*/  FADD R8, R88, R141 ;  /* 0x0000008d58087221 */ /* 0x000fe20000000000 */
[C-C-:B------:R-:W-:Y:S01]  /*6780*/  FFMA R9, R158.reuse, R142, R13.reuse ;  /* 0x0000008e9e097223 */ /* 0x140fe2000000000d */
[C-C-:B------:R-:W-:Y:S01]  /*6790*/  FFMA R143, R158.reuse, R143, R13.reuse ;  /* 0x0000008f9e8f7223 */ /* 0x140fe2000000000d */
[C-C-:B------:R-:W-:Y:S01]  /*67a0*/  FFMA R146, R158.reuse, R146, R13.reuse ;  /* 0x000000929e927223 */ /* 0x140fe2000000000d */
[--C-:B------:R-:W-:Y:S01]  /*67b0*/  FFMA R147, R158, R147, R13.reuse ;  /* 0x000000939e937223 */ /* 0x100fe2000000000d */
[----:B------:R-:W-:Y:S01]  /*67c0*/  F2FP.RELU.BF16.F32.PACK_AB R4, R4, R5 ;  /* 0x000000050404723e */ /* 0x000fe200000018ff */
[C-C-:B------:R-:W-:Y:S01]  /*67d0*/  FFMA R150, R158.reuse, R150, R13.reuse ;  /* 0x000000969e967223 */ /* 0x140fe2000000000d */
[----:B------:R-:W-:Y:S01]  /*67e0*/  FFMA R151, R158, R151, R13 ;  /* 0x000000979e977223 */ /* 0x000fe2000000000d */
[----:B------:R-:W-:Y:S01]  /*67f0*/  F2FP.RELU.BF16.F32.PACK_AB R5, R6, R3 ;  /* 0x000000030605723e */ /* 0x000fe200000018ff */
[----:B------:R-:W-:Y:S01]  /*6800*/  FADD R10, R98, R147 ;  /* 0x00000093620a7221 */ /* 0x000fe20000000000 */
        /* <DEDUP_REMOVED lines=36> */
.L_x_123:
[----:B------:R-:W-:Y:S05]  /*6a50*/  BSYNC B0 ;  /* 0x0000000000007941 */ /* 0x000fea0003800000 */
.L_x_122:
[----:B------:R-:W-:Y:S06]  /*6a60*/  BAR.SYNC.DEFER_BLOCKING 0x1, 0x100 ;  /* 0x0044000000007b1d */ /* 0x000fec0000010000 */
[----:B------:R-:W-:Y:S04]  /*6a70*/  BSSY B0, `(.L_x_124) ;  /* 0x0000009000007945 */ /* 0x000fe80003800000 */
[----:B------:R-:W-:Y:S05]  /*6a80*/  @P0 BRA `(.L_x_125) ;  /* 0x00000000001c0947 */ /* 0x000fea0003800000 */
[----:B------:R-:W-:-:S13]  /*6a90*/  ISETP.NE.AND P2, PT, R165, 0x3, PT ;  /* 0x00000003a500780c */ /* 0x000fda0003f45270 */
[----:B------:R-:W-:Y:S05]  /*6aa0*/  @!P2 BRA `(.L_x_126) ;  /* 0x000000000004a947 */ /* 0x000fea0003800000 */
[----:B------:R-:W-:Y:S01]  /*6ab0*/  BPT.TRAP 0x1 ;  /* 0x000000040000795c */ /* 0x000fe20000300000 */
.L_x_126:
[----:B------:R-:W-:-:S04]  /*6ac0*/  ULEA UR4, UR5, UR52, 0x3 ;  /* 0x0000003405047291 */ /* 0x000fc8000f8e183f */
[----:B------:R-:W-:-:S04]  /*6ad0*/  UIADD3 UR4, UR4, 0x60, URZ ;  /* 0x0000006004047890 */ /* 0x000fc8000fffe03f */
[----:B------:R-:W-:-:S09]  /*6ae0*/  UPRMT UR4, UR51, 0x654, UR4 ;  /* 0x0000065433047896 */ /* 0x000fd20008000004 */
[----:B------:R-:W-:Y:S03]  /*6af0*/  SYNCS.ARRIVE.TRANS64.RED.A1T0 RZ, [UR4], RZ ;  /* 0x000000ffffff79a7 */ /* 0x000fe60008100404 */
.L_x_125:
[----:B------:R-:W-:Y:S05]  /*6b00*/  BSYNC B0 ;  /* 0x0000000000007941 */ /* 0x000fea0003800000 */
.L_x_124:
        /* <DEDUP_REMOVED lines=8> */
.L_x_129:
[----:B------:R-:W-:Y:S01]  /*6b90*/  SHF.L.U32 R25, R25, 0x1f, RZ ;  /* 0x0000001f19197819 */ /* 0x000fe200000006ff */
[----:B------:R-:W-:Y:S01]  /*6ba0*/  BSSY B1, `(.L_x_130) ;  /* 0x0000004000017945 */ /* 0x000fe20003800000 */
[----:B-1----:R-:W-:-:S04]  /*6bb0*/  LEA R4, R12, UR52, 0x3 ;  /* 0x000000340c047c11 */ /* 0x002fc8000f8e18ff */
[----:B------:R-:W1:Y:S02]  /*6bc0*/  SYNCS.PHASECHK.TRANS64.TRYWAIT P2, [R4+URZ+0x40], R25 ;  /* 0x00004019040075a7 */ /* 0x000e64000804017f */
[----:B-1----:R-:W-:Y:S05]  /*6bd0*/  @!P2 BRA `(.L_x_131) ;  /* 0x000000400060a947 */ /* 0x002fea0003800000 */
.L_x_244:
[----:B------:R-:W-:Y:S05]  /*6be0*/  BSYNC B1 ;  /* 0x0000000000017941 */ /* 0x000fea0003800000 */
.L_x_130:
[----:B------:R-:W-:Y:S05]  /*6bf0*/  @P3 BRA `(.L_x_128) ;  /* 0x0000000000943947 */ /* 0x000fea0003800000 */
[----:B------:R-:W-:Y:S01]  /*6c00*/  IMAD R89, R12, 0x2000, R89 ;  /* 0x000020000c597824 */ /* 0x000fe200078e0259 */
[----:B------:R-:W-:Y:S05]  /*6c10*/  WARPSYNC.ALL ;  /* 0x0000000000007948 */ /* 0x000fea0003800000 */
[----:B------:R-:W-:Y:S02]  /*6c20*/  IMAD R3, R162, 0x2, R89 ;  /* 0x00000002a2037824 */ /* 0x000fe400078e0259 */
[----:B------:R-:W2:Y:S04]  /*6c30*/  LDSM.16.M88.4 R88, [R89] ;  /* 0x000000005958783b */ /* 0x000ea80000000200 */
[----:B-1----:R-:W1:Y:S01]  /*6c40*/  LDSM.16.M88.4 R4, [R3] ;  /* 0x000000000304783b */ /* 0x002e620000000200 */
[C---:B--2---:R-:W-:Y:S01]  /*6c50*/  SHF.L.U32 R94, R88.reuse, 0x10, RZ ;  /* 0x00000010585e7819 */ /* 0x044fe200000006ff */
[----:B------:R-:W-:Y:S01]  /*6c60*/  IMAD.U32 R92, R89, 0x10000, RZ ;  /* 0x00010000595c7824 */ /* 0x000fe200078e00ff */
[----:B------:R-:W-:Y:S01]  /*6c70*/  LOP3.LUT R88, R88, 0xffff0000, RZ, 0xc0, !PT ;  /* 0xffff000058587812 */ /* 0x000fe200078ec0ff */
[----:B------:R-:W-:Y:S01]  /*6c80*/  IMAD.U32 R20, R91, 0x10000, RZ ;  /* 0x000100005b147824 */ /* 0x000fe200078e00ff */
[C---:B-1----:R-:W-:Y:S01]  /*6c90*/  LOP3.LUT R96, R4.reuse, 0xffff0000, RZ, 0xc0, !PT ;  /* 0xffff000004607812 */ /* 0x042fe200078ec0ff */
[----:B------:R-:W-:Y:S01]  /*6ca0*/  IMAD.U32 R10, R4, 0x10000, RZ ;  /* 0x00010000040a7824 */ /* 0x000fe200078e00ff */
[C---:B------:R-:W-:Y:S01]  /*6cb0*/  SHF.L.U32 R26, R7.reuse, 0x10, RZ ;  /* 0x00000010071a7819 */ /* 0x040fe200000006ff */
[----:B------:R-:W-:Y:S01]  /*6cc0*/  IMAD.U32 R24, R6, 0x10000, RZ ;  /* 0x0001000006187824 */ /* 0x000fe200078e00ff */
[----:B------:R-:W-:Y:S01]  /*6cd0*/  LOP3.LUT R102, R7, 0xffff0000, RZ, 0xc0, !PT ;  /* 0xffff000007667812 */ /* 0x000fe200078ec0ff */
[C---:B------:R-:W-:Y:S01]  /*6ce0*/  IMAD.U32 R12, R5.reuse, 0x10000, RZ ;  /* 0x00010000050c7824 */ /* 0x040fe200078e00ff */
[----:B------:R-:W-:Y:S01]  /*6cf0*/  LOP3.LUT R98, R5, 0xffff0000, RZ, 0xc0, !PT ;  /* 0xffff000005627812 */ /* 0x000fe200078ec0ff */
[-C--:B------:R-:W-:Y:S01]  /*6d00*/  FMUL R93, R88, R163.reuse ;  /* 0x000000a3585d7220 */ /* 0x080fe20000400000 */
        /* <DEDUP_REMOVED lines=20> */
.L_x_128:
[----:B------:R-:W-:Y:S05]  /*6e50*/  BSYNC B0 ;  /* 0x0000000000007941 */ /* 0x000fea0003800000 */
.L_x_127:
[C-C-:B-1----:R-:W-:Y:S01]  /*6e60*/  FFMA R5, R158.reuse, R74, R21.reuse ;  /* 0x0000004a9e057223 */ /* 0x142fe20000000015 */
[C---:B------:R-:W-:Y:S01]  /*6e70*/  FFMA R6, R158.reuse, R75, R21 ;  /* 0x0000004b9e067223 */ /* 0x040fe20000000015 */
[C-C-:B------:R-:W-:Y:S01]  /*6e80*/  FFMA R7, R158.reuse, R76, R15.reuse ;  /* 0x0000004c9e077223 */ /* 0x140fe2000000000f */
[C-C-:B------:R-:W-:Y:S01]  /*6e90*/  FFMA R77, R158.reuse, R77, R15.reuse ;  /* 0x0000004d9e4d7223 */ /* 0x140fe2000000000f */
[C-C-:B------:R-:W-:Y:S01]  /*6ea0*/  FFMA R80, R158.reuse, R80, R15.reuse ;  /* 0x000000509e507223 */ /* 0x140fe2000000000f */
[C-C-:B------:R-:W-:Y:S01]  /*6eb0*/  FFMA R81, R158.reuse, R81, R15.reuse ;  /* 0x000000519e517223 */ /* 0x140fe2000000000f */
[C-C-:B------:R-:W-:Y:S01]  /*6ec0*/  FFMA R3, R158.reuse, R72, R15.reuse ;  /* 0x000000489e037223 */ /* 0x140fe2000000000f */
[C---:B------:R-:W-:Y:S01]  /*6ed0*/  FFMA R4, R158.reuse, R73, R15 ;  /* 0x000000499e047223 */ /* 0x040fe2000000000f */
[C-C-:B------:R-:W-:Y:S01]  /*6ee0*/  FFMA R9, R158.reuse, R78, R21.reuse ;  /* 0x0000004e9e097223 */ /* 0x140fe20000000015 */
[C-C-:B------:R-:W-:Y:S01]  /*6ef0*/  FFMA R79, R158.reuse, R79, R21.reuse ;  /* 0x0000004f9e4f7223 */ /* 0x140fe20000000015 */
[C-C-:B------:R-:W-:Y:S01]  /*6f00*/  FFMA R82, R158.reuse, R82, R21.reuse ;  /* 0x000000529e527223 */ /* 0x140fe20000000015 */
[C-C-:B------:R-:W-:Y:S01]  /*6f10*/  FFMA R83, R158.reuse, R83, R21.reuse ;  /* 0x000000539e537223 */ /* 0x140fe20000000015 */
[C---:B------:R-:W-:Y:S01]  /*6f20*/  FFMA R86, R158.reuse, R86, R21 ;  /* 0x000000569e567223 */ /* 0x040fe20000000015 */
[C-C-:B------:R-:W-:Y:S01]  /*6f30*/  FFMA R84, R158.reuse, R84, R15.reuse ;  /* 0x000000549e547223 */ /* 0x140fe2000000000f */
[C---:B------:R-:W-:Y:S01]  /*6f40*/  FFMA R85, R158.reuse, R85, R15 ;  /* 0x000000559e557223 */ /* 0x040fe2000000000f */
[----:B------:R-:W-:Y:S01]  /*6f50*/  FFMA R21, R158, R87, R21 ;  /* 0x000000579e157223 */ /* 0x000fe20000000015 */
        /* <DEDUP_REMOVED lines=19> */
[----:B------:R-:W-:Y:S01]  /*7090*/  BSSY B0, `(.L_x_132) ;  /* 0x000001a000007945 */ /* 0x000fe20003800000 */
[----:B------:R-:W-:-:S02]  /*70a0*/  F2FP.RELU.BF16.F32.PACK_AB R80, R81, R80 ;  /* 0x000000505150723e */ /* 0x000fc400000018ff */
[----:B------:R-:W-:Y:S02]  /*70b0*/  F2FP.RELU.BF16.F32.PACK_AB R4, R4, R3 ;  /* 0x000000030404723e */ /* 0x000fe400000018ff */
[----:B------:R-:W-:Y:S02]  /*70c0*/  F2FP.RELU.BF16.F32.PACK_AB R7, R14, R9 ;  /* 0x000000090e07723e */ /* 0x000fe400000018ff */
[----:B------:R-:W-:Y:S02]  /*70d0*/  F2FP.RELU.BF16.F32.PACK_AB R81, R83, R82 ;  /* 0x000000525351723e */ /* 0x000fe400000018ff */
[----:B------:R-:W-:Y:S01]  /*70e0*/  F2FP.RELU.BF16.F32.PACK_AB R82, R85, R84 ;  /* 0x000000545552723e */ /* 0x000fe200000018ff */
[----:B------:R1:W-:Y:S01]  /*70f0*/  STSM.16.M88.4 [R23+0x6200], R4 ;  /* 0x0062000417007844 */ /* 0x0003e20000000200 */
        /* <DEDUP_REMOVED lines=19> */
.L_x_133:
[----:B------:R-:W-:Y:S05]  /*7230*/  BSYNC B0 ;  /* 0x0000000000007941 */ /* 0x000fea0003800000 */
.L_x_132:
[----:B------:R-:W-:Y:S06]  /*7240*/  BAR.SYNC.DEFER_BLOCKING 0x1, 0x100 ;  /* 0x0044000000007b1d */ /* 0x000fec0000010000 */
[----:B------:R-:W-:Y:S04]  /*7250*/  BSSY B0, `(.L_x_134) ;  /* 0x0000009000007945 */ /* 0x000fe80003800000 */
[----:B------:R-:W-:Y:S05]  /*7260*/  @P0 BRA `(.L_x_135) ;  /* 0x00000000001c0947 */ /* 0x000fea0003800000 */
[----:B------:R-:W-:-:S13]  /*7270*/  ISETP.NE.AND P0, PT, R165, 0x3, PT ;  /* 0x00000003a500780c */ /* 0x000fda0003f05270 */
[----:B------:R-:W-:Y:S05]  /*7280*/  @!P0 BRA `(.L_x_136) ;  /* 0x0000000000048947 */ /* 0x000fea0003800000 */
[----:B------:R-:W-:Y:S01]  /*7290*/  BPT.TRAP 0x1 ;  /* 0x000000040000795c */ /* 0x000fe20000300000 */
.L_x_136:
[----:B------:R-:W-:-:S04]  /*72a0*/  ULEA UR4, UR36, UR52, 0x3 ;  /* 0x0000003424047291 */ /* 0x000fc8000f8e183f */
[----:B------:R-:W-:-:S04]  /*72b0*/  UIADD3 UR4, UR4, 0x60, URZ ;  /* 0x0000006004047890 */ /* 0x000fc8000fffe03f */
[----:B------:R-:W-:-:S09]  /*72c0*/  UPRMT UR4, UR51, 0x654, UR4 ;  /* 0x0000065433047896 */ /* 0x000fd20008000004 */
[----:B------:R-:W-:Y:S03]  /*72d0*/  SYNCS.ARRIVE.TRANS64.RED.A1T0 RZ, [UR4], RZ ;  /* 0x000000ffffff79a7 */ /* 0x000fe60008100404 */
.L_x_135:
[----:B------:R-:W-:Y:S05]  /*72e0*/  BSYNC B0 ;  /* 0x0000000000007941 */ /* 0x000fea0003800000 */
.L_x_134:
[----:B------:R-:W-:Y:S01]  /*72f0*/  IADD3 R16, P0, R16, UR40, RZ ;  /* 0x0000002810107c10 */ /* 0x000fe2000ff1e0ff */
[----:B------:R-:W-:Y:S01]  /*7300*/  ULDC.64 UR4, c[0x0][0x8f8] ;  /* 0x00023e0000047ab9 */ /* 0x000fe20000000a00 */
[----:B------:R-:W-:Y:S01]  /*7310*/  UIADD3 UR36, UR36, 0x1, URZ ;  /* 0x0000000124247890 */ /* 0x000fe2000fffe03f */
[----:B------:R-:W-:Y:S01]  /*7320*/  PRMT R3, RZ, 0x7610, R3 ;  /* 0x00007610ff037816 */ /* 0x000fe20000000003 */
[----:B------:R-:W-:Y:S01]  /*7330*/  UMOV UR47, 0xffffffff ;  /* 0xffffffff002f7882 */ /* 0x000fe20000000000 */
[----:B------:R-:W-:Y:S01]  /*7340*/  IADD3.X R17, R17, UR38, RZ, P0, !PT ;  /* 0x0000002611117c10 */ /* 0x000fe200087fe4ff */
[----:B------:R-:W-:Y:S01]  /*7350*/  UISETP.NE.AND UP0, UPT, UR36, 0x4, UPT ;  /* 0x000000042400788c */ /* 0x000fe2000bf05270 */
[----:B------:R-:W-:Y:S01]  /*7360*/  ISETP.GE.U32.AND P0, PT, R16, UR4, PT ;  /* 0x0000000410007c0c */ /* 0x000fe2000bf06070 */
[----:B------:R-:W-:Y:S01]  /*7370*/  IMAD.MOV.U32 R155, RZ, RZ, -0x1 ;  /* 0xffffffffff9b7424 */ /* 0x000fe200078e00ff */
[----:B------:R-:W-:Y:S01]  /*7380*/  MOV R156, 0xffffffff ;  /* 0xffffffff009c7802 */ /* 0x000fe20000000f00 */
[----:B------:R-:W-:Y:S01]  /*7390*/  USEL UR36, UR36, URZ, UP0 ;  /* 0x0000003f24247287 */ /* 0x000fe20008000000 */
[----:B------:R-:W-:-:S13]  /*73a0*/  ISETP.GE.U32.AND.EX P0, PT, R17, UR5, PT, P0 ;  /* 0x0000000511007c0c */ /* 0x000fda000bf06100 */
[----:B------:R-:W-:Y:S05]  /*73b0*/  @P0 BRA `(.L_x_137) ;  /* 0x0000000400680947 */ /* 0x000fea0003800000 */
[----:B-1----:R-:W1:Y:S01]  /*73c0*/  S2R R23, SR_CTAID.X ;  /* 0x0000000000177919 */ /* 0x002e620000002500 */
[----:B------:R-:W2:Y:S01]  /*73d0*/  LDC.64 R10, c[0x0][0x8d0] ;  /* 0x00023400ff0a7b82 */ /* 0x000ea20000000a00 */
[----:B------:R-:W-:Y:S01]  /*73e0*/  ULDC UR4, c[0x0][0x150] ;  /* 0x0000540000047ab9 */ /* 0x000fe20000000800 */
[----:B------:R-:W-:Y:S01]  /*73f0*/  IMAD.MOV.U32 R8, RZ, RZ, R16 ;  /* 0x000000ffff087224 */ /* 0x000fe200078e0010 */
[----:B------:R-:W3:Y:S01]  /*7400*/  S2R R25, SR_CTAID.Y ;  /* 0x0000000000197919 */ /* 0x000ee20000002600 */
[----:B------:R-:W-:-:S04]  /*7410*/  IMAD.MOV.U32 R9, RZ, RZ, R17 ;  /* 0x000000ffff097224 */ /* 0x000fc800078e0011 */
[----:B------:R-:W4:Y:S08]  /*7420*/  LDC R26, c[0x0][0x144] ;  /* 0x00005100ff1a7b82 */ /* 0x000f300000000800 */
[----:B------:R-:W3:Y:S08]  /*7430*/  LDC R12, c[0x0][0x8d8] ;  /* 0x00023600ff0c7b82 */ /* 0x000ef00000000800 */
[----:B------:R-:W3:Y:S01]  /*7440*/  LDC.64 R20, c[0x0][0x8c8] ;  /* 0x00023200ff147b82 */ /* 0x000ee20000000a00 */
[----:B--2---:R-:W-:-:S04]  /*7450*/  ISETP.NE.U32.AND P0, PT, R10, RZ, PT ;  /* 0x000000ff0a00720c */ /* 0x004fc80003f05070 */
[----:B------:R-:W-:Y:S02]  /*7460*/  ISETP.NE.AND.EX P0, PT, R11, RZ, PT, P0 ;  /* 0x000000ff0b00720c */ /* 0x000fe40003f05300 */
[----:B-1----:R-:W-:-:S05]  /*7470*/  I2FP.F32.U32 R3, R23 ;  /* 0x0000001700037245 */ /* 0x002fca0000201000 */
[----:B------:R-:W-:-:S04]  /*7480*/  FMUL R3, R3, UR4 ;  /* 0x0000000403037c20 */ /* 0x000fc80008400000 */
[----:B------:R1:W2:Y:S02]  /*7490*/  F2I.U32.TRUNC.NTZ R24, R3 ;  /* 0x0000000300187305 */ /* 0x0002a4000020f000 */
[----:B----4-:R-:W-:Y:S05]  /*74a0*/  @!P0 BRA `(.L_x_138) ;  /* 0x0000000000288947 */ /* 0x010fea0003800000 */
[----:B-1----:R-:W1:Y:S02]  /*74b0*/  LDC R3, c[0x0][0x8dc] ;  /* 0x00023700ff037b82 */ /* 0x002e640000000800 */
[----:B-1----:R-:W-:-:S04]  /*74c0*/  IADD3 R3, P0, R16, R3, RZ ;  /* 0x0000000310037210 */ /* 0x002fc80007f1e0ff */
[----:B------:R-:W-:-:S05]  /*74d0*/  IADD3.X R13, RZ, R17, RZ, P0, !PT ;  /* 0x00000011ff0d7210 */ /* 0x000fca00007fe4ff */
[----:B------:R-:W-:-:S04]  /*74e0*/  IMAD.WIDE.U32 R4, R13, R10, RZ ;  /* 0x0000000a0d047225 */ /* 0x000fc800078e00ff */
[----:B------:R-:W-:-:S04]  /*74f0*/  IMAD.WIDE.U32 R6, P0, R3, R11, R4 ;  /* 0x0000000b03067225 */ /* 0x000fc80007800004 */
[----:B------:R-:W-:-:S04]  /*7500*/  IMAD.WIDE.U32 R4, R3, R10, RZ ;  /* 0x0000000a03047225 */ /* 0x000fc800078e00ff */
[----:B------:R-:W-:Y:S01]  /*7510*/  IMAD.X R9, RZ, RZ, RZ, P0 ;  /* 0x000000ffff097224 */ /* 0x000fe200000e06ff */
[----:B------:R-:W-:Y:S01]  /*7520*/  IADD3 RZ, P0, R5, R6, RZ ;  /* 0x0000000605ff7210 */ /* 0x000fe20007f1e0ff */
[----:B------:R-:W-:-:S04]  /*7530*/  IMAD.MOV.U32 R8, RZ, RZ, R7 ;  /* 0x000000ffff087224 */ /* 0x000fc800078e0007 */
[----:B------:R-:W-:-:S08]  /*7540*/  IMAD.WIDE.U32.X R8, R13, R11, R8, P0 ;  /* 0x0000000b0d087225 */ /* 0x000fd000000e0408 */
.L_x_138:
[-CC-:B---3--:R-:W-:Y:S01]  /*7550*/  SHF.R.U64 R32, R8, R12.reuse, R9.reuse ;  /* 0x0000000c08207219 */ /* 0x188fe20000001209 */
[----:B------:R-:W3:Y:S01]  /*7560*/  LDC.64 R14, c[0x0][0x8e8] ;  /* 0x00023a00ff0e7b82 */ /* 0x000ee20000000a00 */
[----:B-1----:R-:W-:Y:S01]  /*7570*/  SHF.R.U32.HI R3, RZ, R12, R9 ;  /* 0x0000000cff037219 */ /* 0x002fe20000011609 */
[----:B------:R-:W-:Y:S01]  /*7580*/  ULDC UR4, c[0x0][0x154] ;  /* 0x0000550000047ab9 */ /* 0x000fe20000000800 */
[----:B------:R-:W-:Y:S02]  /*7590*/  IADD3 R7, P0, RZ, -R32, RZ ;  /* 0x80000020ff077210 */ /* 0x000fe40007f1e0ff */
[----:B--2---:R-:W-:-:S03]  /*75a0*/  IADD3 R24, -R24, RZ, RZ ;  /* 0x000000ff18187210 */ /* 0x004fc60007ffe1ff */
[----:B------:R-:W1:Y:S01]  /*75b0*/  LDC R8, c[0x0][0x8c0] ;  /* 0x00023000ff087b82 */ /* 0x000e620000000800 */
[----:B------:R-:W-:Y:S02]  /*75c0*/  IMAD.X R3, RZ, RZ, ~R3, P0 ;  /* 0x000000ffff037224 */ /* 0x000fe400000e0e03 */
[----:B------:R-:W-:-:S04]  /*75d0*/  IMAD.WIDE.U32 R4, R7, R20, R16 ;  /* 0x0000001407047225 */ /* 0x000fc800078e0010 */
[----:B------:R-:W-:Y:S01]  /*75e0*/  IMAD R6, R3, R20, RZ ;  /* 0x0000001403067224 */ /* 0x000fe200078e02ff */
[----:B------:R-:W2:Y:S01]  /*75f0*/  LDC R28, c[0x0][0x8b0] ;  /* 0x00022c00ff1c7b82 */ /* 0x000ea20000000800 */
[----:B------:R-:W-:Y:S02]  /*7600*/  IMAD R23, R26, R24, R23 ;  /* 0x000000181a177224 */ /* 0x000fe400078e0217 */
[----:B------:R-:W-:Y:S02]  /*7610*/  IMAD R3, R7, R21, R6 ;  /* 0x0000001507037224 */ /* 0x000fe400078e0206 */
[----:B------:R-:W-:Y:S02]  /*7620*/  IMAD.MOV.U32 R7, RZ, RZ, 0x1 ;  /* 0x00000001ff077424 */ /* 0x000fe400078e00ff */
[----:B------:R-:W-:Y:S01]  /*7630*/  IMAD.IADD R3, R5, 0x1, R3 ;  /* 0x0000000105037824 */ /* 0x000fe200078e0203 */
[----:B------:R-:W4:Y:S01]  /*7640*/  LDC R30, c[0x0][0x900] ;  /* 0x00024000ff1e7b82 */ /* 0x000f220000000800 */
[----:B------:R-:W-:-:S02]  /*7650*/  I2FP.F32.U32 R5, R25 ;  /* 0x0000001900057245 */ /* 0x000fc40000201000 */
[----:B---3--:R-:W-:-:S03]  /*7660*/  ISETP.NE.U32.AND P0, PT, R14, RZ, PT ;  /* 0x000000ff0e00720c */ /* 0x008fc60003f05070 */
[----:B------:R-:W-:Y:S01]  /*7670*/  FMUL R6, R5, UR4 ;  /* 0x0000000405067c20 */ /* 0x000fe20008400000 */
[----:B------:R-:W-:Y:S01]  /*7680*/  ISETP.NE.AND.EX P0, PT, R15, RZ, PT, P0 ;  /* 0x000000ff0f00720c */ /* 0x000fe20003f05300 */
[----:B------:R-:W3:Y:S01]  /*7690*/  LDC R24, c[0x0][0x148] ;  /* 0x00005200ff187b82 */ /* 0x000ee20000000800 */
[-CC-:B-1----:R-:W-:Y:S01]  /*76a0*/  SHF.R.U64 R12, R4, R8.reuse, R3.reuse ;  /* 0x00000008040c7219 */ /* 0x182fe20000001203 */
[----:B------:R1:W1:Y:S01]  /*76b0*/  F2I.U32.TRUNC.NTZ R20, R6 ;  /* 0x0000000600147305 */ /* 0x000262000020f000 */
[----:B------:R-:W-:Y:S01]  /*76c0*/  SHF.R.U32.HI R3, RZ, R8, R3 ;  /* 0x00000008ff037219 */ /* 0x000fe20000011603 */
[----:B------:R-:W-:-:S04]  /*76d0*/  IMAD.MOV.U32 R5, RZ, RZ, -0x1 ;  /* 0xffffffffff057424 */ /* 0x000fc800078e00ff */
[----:B------:R-:W1:Y:S01]  /*76e0*/  LDC R21, c[0x0][0x8a8] ;  /* 0x00022a00ff157b82 */ /* 0x000e620000000800 */
[-CC-:B--2---:R-:W-:Y:S02]  /*76f0*/  SHF.R.U64 R10, R12, R28.reuse, R3.reuse ;  /* 0x0000001c0c0a7219 */ /* 0x184fe40000001203 */
[----:B------:R-:W-:-:S05]  /*7700*/  SHF.R.U32.HI R3, RZ, R28, R3 ;  /* 0x0000001cff037219 */ /* 0x000fca0000011603 */
[----:B------:R-:W2:Y:S01]  /*7710*/  LDC R26, c[0x0][0x8f0] ;  /* 0x00023c00ff1a7b82 */ /* 0x000ea20000000800 */
[-C--:B----4-:R-:W-:Y:S02]  /*7720*/  SHF.L.U32 R4, R5, R30.reuse, RZ ;  /* 0x0000001e05047219 */ /* 0x090fe400000006ff */
[-CC-:B------:R-:W-:Y:S02]  /*7730*/  SHF.R.U64 R13, R10, R30.reuse, R3.reuse ;  /* 0x0000001e0a0d7219 */ /* 0x180fe40000001203 */
[----:B------:R-:W-:Y:S02]  /*7740*/  SHF.R.U32.HI R5, RZ, R30, R3 ;  /* 0x0000001eff057219 */ /* 0x000fe40000011603 */
[----:B------:R-:W-:Y:S01]  /*7750*/  LOP3.LUT R27, RZ, R4, RZ, 0x33, !PT ;  /* 0x00000004ff1b7212 */ /* 0x000fe200078e33ff */
[----:B------:R-:W4:Y:S01]  /*7760*/  LDC R29, c[0x0][0x8e0] ;  /* 0x00023800ff1d7b82 */ /* 0x000f220000000800 */
[----:B------:R-:W-:Y:S02]  /*7770*/  SHF.L.U32 R30, R7, R30, RZ ;  /* 0x0000001e071e7219 */ /* 0x000fe400000006ff */
[----:B------:R-:W-:-:S05]  /*7780*/  MOV R4, R13 ;  /* 0x0000000d00047202 */ /* 0x000fca0000000f00 */
[----:B------:R-:W1:Y:S01]  /*7790*/  LDC R31, c[0x0][0x8b8] ;  /* 0x00022e00ff1f7b82 */ /* 0x000e620000000800 */
[----:B------:R-:W-:Y:S05]  /*77a0*/  @!P0 BRA `(.L_x_139) ;  /* 0x0000000000288947 */ /* 0x000fea0003800000 */
[----:B------:R-:W5:Y:S02]  /*77b0*/  LDC R4, c[0x0][0x8f4] ;  /* 0x00023d00ff047b82 */ /* 0x000f640000000800 */
[----:B-----5:R-:W-:-:S05]  /*77c0*/  IADD3 R3, P0, R13, R4, RZ ;  /* 0x000000040d037210 */ /* 0x020fca0007f1e0ff */
[----:B------:R-:W-:-:S04]  /*77d0*/  IMAD.X R11, RZ, RZ, R5, P0 ;  /* 0x000000ffff0b7224 */ /* 0x000fc800000e0605 */
[----:B------:R-:W-:-:S04]  /*77e0*/  IMAD.WIDE.U32 R4, R11, R14, RZ ;  /* 0x0000000e0b047225 */ /* 0x000fc800078e00ff */
[----:B-1----:R-:W-:-:S04]  /*77f0*/  IMAD.WIDE.U32 R6, P0, R3, R15, R4 ;  /* 0x0000000f03067225 */ /* 0x002fc80007800004 */
[----:B------:R-:W-:-:S04]  /*7800*/  IMAD.WIDE.U32 R4, R3, R14, RZ ;  /* 0x0000000e03047225 */ /* 0x000fc800078e00ff */
[----:B------:R-:W-:Y:S01]  /*7810*/  IMAD.X R9, RZ, RZ, RZ, P0 ;  /* 0x000000ffff097224 */ /* 0x000fe200000e06ff */
[----:B------:R-:W-:Y:S01]  /*7820*/  IADD3 RZ, P0, R5, R6, RZ ;  /* 0x0000000605ff7210 */ /* 0x000fe20007f1e0ff */
[----:B------:R-:W-:-:S04]  /*7830*/  IMAD.MOV.U32 R8, RZ, RZ, R7 ;  /* 0x000000ffff087224 */ /* 0x000fc800078e0007 */
[----:B------:R-:W-:-:S08]  /*7840*/  IMAD.WIDE.U32.X R4, R11, R15, R8, P0 ;  /* 0x0000000f0b047225 */ /* 0x000fd000000e0408 */
.L_x_139:
[----:B------:R-:W-:Y:S02]  /*7850*/  ISETP.NE.AND P0, PT, R2, 0x1, PT ;  /* 0x000000010200780c */ /* 0x000fe40003f05270 */
[----:B--2---:R-:W-:Y:S01]  /*7860*/  SHF.R.U64 R3, R4, R26, R5 ;  /* 0x0000001a04037219 */ /* 0x004fe20000001205 */
[----:B-1----:R-:W-:Y:S01]  /*7870*/  VIADD R5, R21, 0xffffffff ;  /* 0xffffffff15057836 */ /* 0x002fe20000000000 */
[----:B------:R-:W-:Y:S02]  /*7880*/  LOP3.LUT R156, R10, R27, RZ, 0xc0, !PT ;  /* 0x0000001b0a9c7212 */ /* 0x000fe400078ec0ff */
[----:B------:R-:W-:Y:S01]  /*7890*/  IADD3 R20, -R20, RZ, RZ ;  /* 0x000000ff14147210 */ /* 0x000fe20007ffe1ff */
[----:B------:R-:W-:Y:S01]  /*78a0*/  IMAD.MOV R4, RZ, RZ, -R3 ;  /* 0x000000ffff047224 */ /* 0x000fe200078e0a03 */
[----:B------:R-:W-:Y:S01]  /*78b0*/  LOP3.LUT R12, R12, R5, RZ, 0xc0, !PT ;  /* 0x000000050c0c7212 */ /* 0x000fe200078ec0ff */
[----:B------:R-:W-:Y:S01]  /*78c0*/  IMAD R156, R30, R3, R156 ;  /* 0x000000031e9c7224 */ /* 0x000fe200078e029c */
[----:B------:R-:W-:Y:S01]  /*78d0*/  R2UR UR47, R32 ;  /* 0x00000000202f72ca */ /* 0x000fe200000e0000 */
[----:B----4-:R-:W-:-:S02]  /*78e0*/  IMAD R3, R4, R29, R13 ;  /* 0x0000001d04037224 */ /* 0x010fc400078e020d */
[----:B---3--:R-:W-:Y:S02]  /*78f0*/  @P0 IMAD R23, R24, R20, R25 ;  /* 0x0000001418170224 */ /* 0x008fe400078e0219 */
[----:B------:R-:W-:Y:S02]  /*7900*/  IMAD R3, R3, R21, R12 ;  /* 0x0000001503037224 */ /* 0x000fe400078e020c */
[----:B------:R-:W-:Y:S02]  /*7910*/  IMAD R156, R156, R31, R23 ;  /* 0x0000001f9c9c7224 */ /* 0x000fe400078e0217 */
[----:B------:R-:W-:-:S03]  /*7920*/  IMAD.MOV.U32 R4, RZ, RZ, 0x1 ;  /* 0x00000001ff047424 */ /* 0x000fc600078e00ff */
[----:B------:R-:W-:Y:S02]  /*7930*/  SEL R155, R3, R156, !P0 ;  /* 0x0000009c039b7207 */ /* 0x000fe40004000000 */
[----:B------:R-:W-:Y:S02]  /*7940*/  SEL R156, R156, R3, !P0 ;  /* 0x000000039c9c7207 */ /* 0x000fe40004000000 */
[----:B------:R-:W-:-:S07]  /*7950*/  PRMT R3, R4, 0x7610, R3 ;  /* 0x0000761004037816 */ /* 0x000fce0000000003 */
.L_x_137:
[----:B------:R-:W-:Y:S01]  /*7960*/  UIADD3 UR49, UR50, UR49, URZ ;  /* 0x0000003132317290 */ /* 0x000fe2000fffe03f */
[----:B------:R-:W-:Y:S01]  /*7970*/  LOP3.LUT P0, RZ, R3, 0xff, RZ, 0xc0, !PT ;  /* 0x000000ff03ff7812 */ /* 0x000fe2000780c0ff */
[----:B------:R-:W-:Y:S01]  /*7980*/  UIADD3 UR39, UR39, 0x8, URZ ;  /* 0x0000000827277890 */ /* 0x000fe2000fffe03f */
[----:B------:R-:W-:Y:S01]  /*7990*/  MOV R163, R0 ;  /* 0x0000000000a37202 */ /* 0x000fe20000000f00 */
[----:B------:R-:W-:Y:S02]  /*79a0*/  USHF.R.U32.HI UR4, URZ, 0x2, UR49 ;  /* 0x000000023f047899 */ /* 0x000fe40008011631 */
[----:B------:R-:W-:Y:S02]  /*79b0*/  UISETP.GT.U32.AND UP0, UPT, UR49, 0x3, UPT ;  /* 0x000000033100788c */ /* 0x000fe4000bf04070 */
[----:B------:R-:W-:Y:S02]  /*79c0*/  ULOP3.LUT UR4, UR4, 0x1, URZ, 0xc0, !UPT ;  /* 0x0000000104047892 */ /* 0x000fe4000f8ec03f */
[----:B------:R-:W-:-:S02]  /*79d0*/  UISETP.LT.U32.AND UP0, UPT, UR50, 0x4, UP0 ;  /* 0x000000043200788c */ /* 0x000fc40008701070 */
[----:B------:R-:W-:Y:S02]  /*79e0*/  UISETP.NE.U32.AND UP1, UPT, UR4, 0x1, UPT ;  /* 0x000000010400788c */ /* 0x000fe4000bf25070 */
[----:B------:R-:W-:Y:S02]  /*79f0*/  USEL UR5, URZ, 0x1, !UP0 ;  /* 0x000000013f057887 */ /* 0x000fe4000c000000 */
[----:B------:R-:W-:Y:S02]  /*7a00*/  UISETP.GT.U32.AND UP1, UPT, UR50, 0x3, !UP1 ;  /* 0x000000033200788c */ /* 0x000fe4000cf24070 */
[----:B------:R-:W-:Y:S02]  /*7a10*/  ULOP3.LUT UR49, UR49, 0x3, URZ, 0xc0, !UPT ;  /* 0x0000000331317892 */ /* 0x000fe4000f8ec03f */
[----:B------:R-:W-:-:S04]  /*7a20*/  USEL UR4, URZ, 0x1, !UP1 ;  /* 0x000000013f047887 */ /* 0x000fc8000c800000 */
[----:B------:R-:W-:Y:S01]  /*7a30*/  ULOP3.LUT UR48, UR4, UR48, UR5, 0x96, !UPT ;  /* 0x0000003004307292 */ /* 0x000fe2000f8e9605 */
[----:B------:R-:W-:Y:S11]  /*7a40*/  @P0 BRA `(.L_x_140) ;  /* 0xffffff9c00400947 */ /* 0x000ff6000383ffff */
[----:B------:R-:W-:-:S13]  /*7a50*/  PLOP3.LUT P0, PT, PT, PT, PT, 0x8, 0x0 ;  /* 0x000000000000781c */ /* 0x000fda0003f0e170 */
.L_x_22:
[----:B------:R-:W-:Y:S05]  /*7a60*/  @P0 BRA `(.L_x_14) ;  /* 0x0000002c00f80947 */ /* 0x000fea0003800000 */
[----:B------:R-:W-:Y:S01]  /*7a70*/  ULDC.64 UR6, c[0x0][0x588] ;  /* 0x0001620000067ab9 */ /* 0x000fe20000000a00 */
[----:B------:R-:W-:Y:S01]  /*7a80*/  ISETP.NE.U32.AND P1, PT, R167, RZ, PT ;  /* 0x000000ffa700720c */ /* 0x000fe20003f25070 */
[----:B------:R-:W-:-:S04]  /*7a90*/  DEPBAR.LE SB0, 0x0 ;  /* 0x000080000000791a */ /* 0x000fc80000000000 */
[----:B------:R-:W-:Y:S01]  /*7aa0*/  ISETP.NE.U32.AND P0, PT, RZ, UR6, PT ;  /* 0x00000006ff007c0c */ /* 0x000fe2000bf05070 */
[----:B------:R-:W-:Y:S01]  /*7ab0*/  BSSY B0, `(.L_x_141) ;  /* 0x0000015000007945 */ /* 0x000fe20003800000 */
[----:B------:R-:W-:Y:S02]  /*7ac0*/  ISETP.NE.AND.EX P1, PT, R166, RZ, PT, P1 ;  /* 0x000000ffa600720c */ /* 0x000fe40003f25310 */
[----:B------:R-:W-:-:S13]  /*7ad0*/  ISETP.NE.AND.EX P0, PT, RZ, UR7, PT, P0 ;  /* 0x00000007ff007c0c */ /* 0x000fda000bf05300 */
[----:B------:R-:W-:Y:S05]  /*7ae0*/  @P0 BRA P1, `(.L_x_142) ;  /* 0x0000000000440947 */ /* 0x000fea0000800000 */
[----:B------:R-:W-:-:S04]  /*7af0*/  ISETP.NE.U32.AND P0, PT, R167, RZ, PT ;  /* 0x000000ffa700720c */ /* 0x000fc80003f05070 */
[----:B------:R-:W-:-:S13]  /*7b00*/  ISETP.NE.AND.EX P0, PT, R166, RZ, PT, P0 ;  /* 0x000000ffa600720c */ /* 0x000fda0003f05300 */
[----:B------:R-:W-:Y:S05]  /*7b10*/  @!P0 BRA `(.L_x_143) ;  /* 0x00000000002c8947 */ /* 0x000fea0003800000 */
[----:B------:R-:W-:-:S13]  /*7b20*/  LOP3.LUT P0, RZ, R154, 0xff, RZ, 0xc0, !PT ;  /* 0x000000ff9aff7812 */ /* 0x000fda000780c0ff */
[----:B------:R-:W-:Y:S05]  /*7b30*/  @!P0 BRA `(.L_x_144) ;  /* 0x0000000000108947 */ /* 0x000fea0003800000 */
[----:B-----5:R-:W-:-:S13]  /*7b40*/  FSETP.NEU.AND P0, PT, R157, RZ, PT ;  /* 0x000000ff9d00720b */ /* 0x020fda0003f0d000 */
[----:B------:R-:W-:Y:S05]  /*7b50*/  @!P0 BREAK B0 ;  /* 0x0000000000008942 */ /* 0x000fea0003800000 */
[----:B------:R-:W-:Y:S05]  /*7b60*/  @P0 BRA `(.L_x_142) ;  /* 0x0000000000240947 */ /* 0x000fea0003800000 */
[----:B------:R-:W-:Y:S05]  /*7b70*/  BRA `(.L_x_14) ;  /* 0x0000002c00b47947 */ /* 0x000fea0003800000 */
.L_x_144:
[----:B------:R-:W-:-:S04]  /*7b80*/  ISETP.NE.U32.AND P0, PT, RZ, UR6, PT ;  /* 0x00000006ff007c0c */ /* 0x000fc8000bf05070 */
[----:B------:R-:W-:-:S13]  /*7b90*/  ISETP.NE.AND.EX P0, PT, RZ, UR7, PT, P0 ;  /* 0x00000007ff007c0c */ /* 0x000fda000bf05300 */
[----:B------:R-:W-:Y:S05]  /*7ba0*/  @!P0 BREAK B0 ;  /* 0x0000000000008942 */ /* 0x000fea0003800000 */
[----:B------:R-:W-:Y:S05]  /*7bb0*/  @P0 BRA `(.L_x_142) ;  /* 0x0000000000100947 */ /* 0x000fea0003800000 */
[----:B------:R-:W-:Y:S05]  /*7bc0*/  BRA `(.L_x_14) ;  /* 0x0000002c00a07947 */ /* 0x000fea0003800000 */
.L_x_143:
[----:B-----5:R-:W-:-:S13]  /*7bd0*/  FSETP.NEU.AND P0, PT, R157, RZ, PT ;  /* 0x000000ff9d00720b */ /* 0x020fda0003f0d000 */
[----:B------:R-:W-:Y:S05]  /*7be0*/  @!P0 BREAK B0 ;  /* 0x0000000000008942 */ /* 0x000fea0003800000 */
[----:B------:R-:W-:Y:S05]  /*7bf0*/  @!P0 BRA `(.L_x_14) ;  /* 0x0000002c00948947 */ /* 0x000fea0003800000 */
.L_x_142:
[----:B-1----:R-:W-:Y:S05]  /*7c00*/  BSYNC B0 ;  /* 0x0000000000007941 */ /* 0x002fea0003800000 */
.L_x_141:
[----:B------:R-:W-:-:S04]  /*7c10*/  LOP3.LUT R19, R19, 0x1, RZ, 0xfc, !PT ;  /* 0x0000000113137812 */ /* 0x000fc800078efcff */
[----:B------:R-:W-:-:S13]  /*7c20*/  ISETP.NE.AND P0, PT, R19, 0x3, PT ;  /* 0x000000031300780c */ /* 0x000fda0003f05270 */
[----:B------:R-:W-:Y:S05]  /*7c30*/  @!P0 BRA `(.L_x_145) ;  /* 0x0000000000048947 */ /* 0x000fea0003800000 */
[----:B------:R-:W-:Y:S01]  /*7c40*/  BPT.TRAP 0x1 ;  /* 0x000000040000795c */ /* 0x000fe20000300000 */
.L_x_145:
[----:B------:R-:W1:Y:S01]  /*7c50*/  S2UR UR5, SR_CgaCtaId ;  /* 0x00000000000579c3 */ /* 0x000e620000008800 */
[----:B------:R-:W-:Y:S02]  /*7c60*/  UMOV UR4, 0x400 ;  /* 0x0000040000047882 */ /* 0x000fe40000000000 */
[----:B-1----:R-:W-:-:S04]  /*7c70*/  ULEA UR4, UR5, UR4, 0x18 ;  /* 0x0000000405047291 */ /* 0x002fc8000f8ec03f */
[----:B------:R-:W-:-:S04]  /*7c80*/  ULEA UR4, UR36, UR4, 0x3 ;  /* 0x0000000424047291 */ /* 0x000fc8000f8e183f */
[----:B------:R-:W-:-:S04]  /*7c90*/  UIADD3 UR4, UR4, 0x60, URZ ;  /* 0x0000006004047890 */ /* 0x000fc8000fffe03f */
[----:B------:R-:W-:-:S09]  /*7ca0*/  UPRMT UR4, UR5, 0x654, UR4 ;  /* 0x0000065405047896 */ /* 0x000fd20008000004 */
[----:B------:R-:W-:Y:S01]  /*7cb0*/  SYNCS.ARRIVE.TRANS64.RED.A1T0 RZ, [UR4], RZ ;  /* 0x000000ffffff79a7 */ /* 0x000fe20008100404 */
[----:B------:R-:W-:Y:S05]  /*7cc0*/  BRA `(.L_x_14) ;  /* 0x0000002c00607947 */ /* 0x000fea0003800000 */
.L_x_13:
[----:B------:R-:W-:Y:S01]  /*7cd0*/  ULDC.64 UR4, c[0x0][0x8f8] ;  /* 0x00023e0000047ab9 */ /* 0x000fe20000000a00 */
[----:B------:R-:W-:Y:S01]  /*7ce0*/  PRMT R8, RZ, 0x7610, R8 ;  /* 0x00007610ff087816 */ /* 0x000fe20000000008 */
[----:B------:R-:W-:Y:S01]  /*7cf0*/  IMAD.MOV.U32 R20, RZ, RZ, -0x1 ;  /* 0xffffffffff147424 */ /* 0x000fe200078e00ff */
[----:B------:R-:W-:Y:S01]  /*7d00*/  ISETP.GE.U32.AND P1, PT, R16, UR4, PT ;  /* 0x0000000410007c0c */ /* 0x000fe2000bf26070 */
[----:B------:R-:W-:Y:S02]  /*7d10*/  IMAD.MOV.U32 R13, RZ, RZ, -0x1 ;  /* 0xffffffffff0d7424 */ /* 0x000fe400078e00ff */
[----:B------:R-:W-:Y:S01]  /*7d20*/  IMAD.MOV.U32 R12, RZ, RZ, -0x1 ;  /* 0xffffffffff0c7424 */ /* 0x000fe200078e00ff */
[----:B------:R-:W-:-:S13]  /*7d30*/  ISETP.GE.U32.AND.EX P1, PT, R17, UR5, PT, P1 ;  /* 0x0000000511007c0c */ /* 0x000fda000bf26110 */
[----:B------:R-:W-:Y:S05]  /*7d40*/  @P1 BRA `(.L_x_146) ;  /* 0x0000000400281947 */ /* 0x000fea0003800000 */
[----:B------:R-:W2:Y:S01]  /*7d50*/  LDC.64 R20, c[0x0][0x8d0] ;  /* 0x00023400ff147b82 */ /* 0x000ea20000000a00 */
[----:B------:R-:W-:Y:S01]  /*7d60*/  MOV R14, R16 ;  /* 0x00000010000e7202 */ /* 0x000fe20000000f00 */
[----:B------:R-:W-:-:S06]  /*7d70*/  IMAD.MOV.U32 R15, RZ, RZ, R17 ;  /* 0x000000ffff0f7224 */ /* 0x000fcc00078e0011 */
        /* <DEDUP_REMOVED lines=11> */
[----:B------:R-:W-:-:S03]  /*7e30*/  MOV R14, R13 ;  /* 0x0000000d000e7202 */ /* 0x000fc60000000f00 */
[----:B------:R-:W-:Y:S01]  /*7e40*/  IMAD.X R15, RZ, RZ, RZ, P1 ;  /* 0x000000ffff0f7224 */ /* 0x000fe200008e06ff */
[----:B------:R-:W-:-:S05]  /*7e50*/  IADD3 RZ, P1, R11, R12, RZ ;  /* 0x0000000c0bff7210 */ /* 0x000fca0007f3e0ff */
[----:B------:R-:W-:-:S08]  /*7e60*/  IMAD.WIDE.U32.X R14, R25, R21, R14, P1 ;  /* 0x00000015190e7225 */ /* 0x000fd000008e040e */
.L_x_147:
[----:B------:R-:W2:Y:S01]  /*7e70*/  LDC.64 R30, c[0x0][0x8e8] ;  /* 0x00023a00ff1e7b82 */ /* 0x000ea20000000a00 */
[-CC-:B------:R-:W-:Y:S02]  /*7e80*/  SHF.R.U64 R24, R14, R8.reuse, R15.reuse ;  /* 0x000000080e187219 */ /* 0x180fe4000000120f */
[----:B------:R-:W-:Y:S02]  /*7e90*/  SHF.R.U32.HI R8, RZ, R8, R15 ;  /* 0x00000008ff087219 */ /* 0x000fe4000001160f */
[----:B------:R-:W-:Y:S02]  /*7ea0*/  IADD3 R13, P1, RZ, -R24, RZ ;  /* 0x80000018ff0d7210 */ /* 0x000fe40007f3e0ff */
[----:B------:R-:W-:Y:S01]  /*7eb0*/  MOV R34, 0x1 ;  /* 0x0000000100227802 */ /* 0x000fe20000000f00 */
[----:B------:R-:W3:Y:S02]  /*7ec0*/  LDC R12, c[0x0][0x8c0] ;  /* 0x00023000ff0c7b82 */ /* 0x000ee40000000800 */
[----:B------:R-:W-:-:S04]  /*7ed0*/  IMAD.X R11, RZ, RZ, ~R8, P1 ;  /* 0x000000ffff0b7224 */ /* 0x000fc800008e0e08 */
[-C--:B------:R-:W-:Y:S02]  /*7ee0*/  IMAD R8, R11, R26.reuse, RZ ;  /* 0x0000001a0b087224 */ /* 0x080fe400078e02ff */
[----:B------:R-:W4:Y:S01]  /*7ef0*/  LDC R14, c[0x0][0x8b0] ;  /* 0x00022c00ff0e7b82 */ /* 0x000f220000000800 */
[----:B------:R-:W-:-:S04]  /*7f00*/  IMAD.WIDE.U32 R10, R13, R26, R16 ;  /* 0x0000001a0d0a7225 */ /* 0x000fc800078e0010 */
[----:B------:R-:W-:-:S03]  /*7f10*/  IMAD R13, R13, R27, R8 ;  /* 0x0000001b0d0d7224 */ /* 0x000fc600078e0208 */
[----:B------:R-:W5:Y:S01]  /*7f20*/  LDC R29, c[0x0][0x900] ;  /* 0x00024000ff1d7b82 */ /* 0x000f620000000800 */
[----:B------:R-:W-:Y:S01]  /*7f30*/  IMAD.IADD R11, R11, 0x1, R13 ;  /* 0x000000010b0b7824 */ /* 0x000fe200078e020d */
[----:B--2---:R-:W-:-:S04]  /*7f40*/  ISETP.NE.U32.AND P1, PT, R30, RZ, PT ;  /* 0x000000ff1e00720c */ /* 0x004fc80003f25070 */
[----:B------:R-:W-:Y:S02]  /*7f50*/  ISETP.NE.AND.EX P1, PT, R31, RZ, PT, P1 ;  /* 0x000000ff1f00720c */ /* 0x000fe40003f25310 */
[----:B------:R-:W2:Y:S01]  /*7f60*/  LDC R26, c[0x0][0x8a8] ;  /* 0x00022a00ff1a7b82 */ /* 0x000ea20000000800 */
[-CC-:B---3--:R-:W-:Y:S01]  /*7f70*/  SHF.R.U64 R20, R10, R12.reuse, R11.reuse ;  /* 0x0000000c0a147219 */ /* 0x188fe2000000120b */
[----:B------:R-:W-:Y:S01]  /*7f80*/  IMAD.MOV.U32 R10, RZ, RZ, -0x1 ;  /* 0xffffffffff0a7424 */ /* 0x000fe200078e00ff */
[----:B------:R-:W-:-:S05]  /*7f90*/  SHF.R.U32.HI R11, RZ, R12, R11 ;  /* 0x0000000cff0b7219 */ /* 0x000fca000001160b */
[----:B------:R-:W3:Y:S01]  /*7fa0*/  LDC R28, c[0x0][0x8f0] ;  /* 0x00023c00ff1c7b82 */ /* 0x000ee20000000800 */
[-CC-:B----4-:R-:W-:Y:S02]  /*7fb0*/  SHF.R.U64 R25, R20, R14.reuse, R11.reuse ;  /* 0x0000000e14197219 */ /* 0x190fe4000000120b */
[----:B------:R-:W-:-:S05]  /*7fc0*/  SHF.R.U32.HI R8, RZ, R14, R11 ;  /* 0x0000000eff087219 */ /* 0x000fca000001160b */
[----:B------:R-:W4:Y:S01]  /*7fd0*/  LDC R32, c[0x0][0x8e0] ;  /* 0x00023800ff207b82 */ /* 0x000f220000000800 */
[-C--:B-----5:R-:W-:Y:S02]  /*7fe0*/  SHF.L.U32 R10, R10, R29.reuse, RZ ;  /* 0x0000001d0a0a7219 */ /* 0x0a0fe400000006ff */
[-CC-:B------:R-:W-:Y:S02]  /*7ff0*/  SHF.R.U64 R27, R25, R29.reuse, R8.reuse ;  /* 0x0000001d191b7219 */ /* 0x180fe40000001208 */
[----:B------:R-:W-:Y:S02]  /*8000*/  LOP3.LUT R36, RZ, R10, RZ, 0x33, !PT ;  /* 0x0000000aff247212 */ /* 0x000fe400078e33ff */
[----:B------:R-:W-:Y:S01]  /*8010*/  SHF.R.U32.HI R11, RZ, R29, R8 ;  /* 0x0000001dff0b7219 */ /* 0x000fe20000011608 */
[----:B------:R-:W1:Y:S01]  /*8020*/  LDC R33, c[0x0][0x8b8] ;  /* 0x00022e00ff217b82 */ /* 0x000e620000000800 */
[----:B------:R-:W-:Y:S01]  /*8030*/  IMAD.MOV.U32 R10, RZ, RZ, R27 ;  /* 0x000000ffff0a7224 */ /* 0x000fe200078e001b */
[----:B------:R-:W-:Y:S06]  /*8040*/  @!P1 BRA `(.L_x_148) ;  /* 0x0000000000289947 */ /* 0x000fec0003800000 */
[----:B------:R-:W5:Y:S02]  /*8050*/  LDC R8, c[0x0][0x8f4] ;  /* 0x00023d00ff087b82 */ /* 0x000f640000000800 */
[----:B-----5:R-:W-:-:S05]  /*8060*/  IADD3 R15, P1, R27, R8, RZ ;  /* 0x000000081b0f7210 */ /* 0x020fca0007f3e0ff */
        /* <DEDUP_REMOVED lines=8> */
.L_x_148:
[----:B------:R-:W-:Y:S02]  /*80f0*/  ISETP.NE.AND P1, PT, R2, 0x1, PT ;  /* 0x000000010200780c */ /* 0x000fe40003f25270 */
[----:B---3--:R-:W-:Y:S01]  /*8100*/  SHF.R.U64 R8, R10, R28, R11 ;  /* 0x0000001c0a087219 */ /* 0x008fe2000000120b */
[----:B--2---:R-:W-:Y:S01]  /*8110*/  VIADD R11, R26, 0xffffffff ;  /* 0xffffffff1a0b7836 */ /* 0x004fe20000000000 */
[----:B------:R-:W-:Y:S02]  /*8120*/  SHF.L.U32 R34, R34, R29, RZ ;  /* 0x0000001d22227219 */ /* 0x000fe400000006ff */
[----:B------:R-:W-:Y:S01]  /*8130*/  LOP3.LUT R7, R25, R36, RZ, 0xc0, !PT ;  /* 0x0000002419077212 */ /* 0x000fe200078ec0ff */
[----:B------:R-:W-:Y:S01]  /*8140*/  IMAD.MOV R10, RZ, RZ, -R8 ;  /* 0x000000ffff0a7224 */ /* 0x000fe200078e0a08 */
[----:B------:R-:W-:-:S03]  /*8150*/  MOV R12, R24 ;  /* 0x00000018000c7202 */ /* 0x000fc60000000f00 */
[----:B------:R-:W-:Y:S01]  /*8160*/  IMAD R8, R34, R8, R7 ;  /* 0x0000000822087224 */ /* 0x000fe200078e0207 */
[----:B------:R-:W-:Y:S01]  /*8170*/  LOP3.LUT R7, R20, R11, RZ, 0xc0, !PT ;  /* 0x0000000b14077212 */ /* 0x000fe200078ec0ff */
[----:B------:R-:W-:Y:S02]  /*8180*/  @P1 IMAD R3, R9, R23, R6 ;  /* 0x0000001709031224 */ /* 0x000fe400078e0206 */
[----:B----4-:R-:W-:Y:S02]  /*8190*/  IMAD R6, R10, R32, R27 ;  /* 0x000000200a067224 */ /* 0x010fe400078e021b */
[----:B-1----:R-:W-:Y:S02]  /*81a0*/  IMAD R3, R8, R33, R3 ;  /* 0x0000002108037224 */ /* 0x002fe400078e0203 */
[----:B------:R-:W-:Y:S02]  /*81b0*/  IMAD R6, R6, R26, R7 ;  /* 0x0000001a06067224 */ /* 0x000fe400078e0207 */
[----:B------:R-:W-:-:S03]  /*81c0*/  IMAD.MOV.U32 R8, RZ, RZ, 0x1 ;  /* 0x00000001ff087424 */ /* 0x000fc600078e00ff */
[----:B------:R-:W-:Y:S02]  /*81d0*/  SEL R13, R6, R3, !P1 ;  /* 0x00000003060d7207 */ /* 0x000fe40004800000 */
[----:B------:R-:W-:-:S07]  /*81e0*/  SEL R20, R3, R6, !P1 ;  /* 0x0000000603147207 */ /* 0x000fce0004800000 */
.L_x_146:
[----:B------:R-:W-:-:S08]  /*81f0*/  NOP ;  /* 0x0000000000007918 */ /* 0x000fd00000000000 */
[----:B------:R-:W2:-:S00]  /*8200*/  USETMAXREG.DEALLOC.CTAPOOL 0x28 ;  /* 0x00000028000079c8 */ /* 0x000e8000080e0500 */
[----:B--2---:R-:W-:-:S13]  /*8210*/  ISETP.NE.AND P1, PT, R0, 0x1, PT ;  /* 0x000000010000780c */ /* 0x004fda0003f25270 */
[----:B------:R-:W-:Y:S05]  /*8220*/  @!P1 BRA `(.L_x_14) ;  /* 0x0000002800089947 */ /* 0x000fea0003800000 */
[----:B------:R-:W-:Y:S05]  /*8230*/  @!P4 BRA `(.L_x_149) ;  /* 0x000000180018c947 */ /* 0x000fea0003800000 */
[----:B------:R-:W-:-:S13]  /*8240*/  ISETP.NE.OR P0, PT, R0, 0x2, P0 ;  /* 0x000000020000780c */ /* 0x000fda0000705670 */
[----:B------:R-:W-:Y:S05]  /*8250*/  @P0 BRA `(.L_x_14) ;  /* 0x0000002400fc0947 */ /* 0x000fea0003800000 */
[----:B------:R-:W-:-:S13]  /*8260*/  LOP3.LUT P1, RZ, R8, 0xff, RZ, 0xc0, !PT ;  /* 0x000000ff08ff7812 */ /* 0x000fda000782c0ff */
[----:B------:R-:W-:Y:S05]  /*8270*/  @!P1 BRA `(.L_x_150) ;  /* 0x0000000000189947 */ /* 0x000fea0003800000 */
[----:B------:R-:W-:Y:S01]  /*8280*/  UMOV UR4, 0x400 ;  /* 0x0000040000047882 */ /* 0x000fe20000000000 */
[----:B------:R-:W-:Y:S01]  /*8290*/  IMAD.MOV.U32 R0, RZ, RZ, RZ ;  /* 0x000000ffff007224 */ /* 0x000fe200078e00ff */
[----:B-1----:R-:W-:-:S04]  /*82a0*/  ULEA UR4, UR37, UR4, 0x18 ;  /* 0x0000000425047291 */ /* 0x002fc8000f8ec03f */
[----:B------:R-:W-:-:S05]  /*82b0*/  SHF.L.U32 R0, R0, 0x1f, RZ ;  /* 0x0000001f00007819 */ /* 0x000fca00000006ff */
[----:B------:R-:W1:Y:S02]  /*82c0*/  SYNCS.PHASECHK.TRANS64.TRYWAIT P0, [UR4+0x88], R0 ;  /* 0x00008800ff0075a7 */ /* 0x000e640008000144 */
[----:B-1----:R-:W-:Y:S05]  /*82d0*/  @!P0 BRA `(.L_x_151) ;  /* 0x0000002800b48947 */ /* 0x002fea0003800000 */
.L_x_150:
[----:B------:R-:W-:Y:S01]  /*82e0*/  PRMT R9, RZ, 0x7610, R9 ;  /* 0x00007610ff097816 */ /* 0x000fe20000000009 */
[----:B------:R-:W-:Y:S06]  /*82f0*/  @P3 BRA `(.L_x_152) ;  /* 0x0000000000243947 */ /* 0x000fec0003800000 */
[----:B------:R-:W-:Y:S02]  /*8300*/  ULDC.64 UR4, c[0x0][0x588] ;  /* 0x0001620000047ab9 */ /* 0x000fe40000000a00 */
[----:B------:R-:W-:-:S04]  /*8310*/  ISETP.NE.U32.AND P0, PT, RZ, UR4, PT ;  /* 0x00000004ff007c0c */ /* 0x000fc8000bf05070 */
[----:B------:R-:W-:-:S13]  /*8320*/  ISETP.NE.AND.EX P0, PT, RZ, UR5, PT, P0 ;  /* 0x00000005ff007c0c */ /* 0x000fda000bf05300 */
[----:B------:R-:W-:Y:S05]  /*8330*/  @!P0 BRA `(.L_x_153) ;  /* 0x00000000000c8947 */ /* 0x000fea0003800000 */
[----:B------:R2:W5:Y:S01]  /*8340*/  LDG.E R11, desc[UR42][R4.64] ;  /* 0x0000002a040b7981 */ /* 0x000562000c1e1900 */
[----:B------:R-:W-:Y:S01]  /*8350*/  IMAD.MOV.U32 R9, RZ, RZ, 0x1 ;  /* 0x00000001ff097424 */ /* 0x000fe200078e00ff */
[----:B------:R-:W-:Y:S06]  /*8360*/  BRA `(.L_x_152) ;  /* 0x0000000000087947 */ /* 0x000fec0003800000 */
.L_x_153:
[----:B------:R-:W3:Y:S01]  /*8370*/  LDC R11, c[0x0][0x580] ;  /* 0x00016000ff0b7b82 */ /* 0x000ee20000000800 */
[----:B------:R-:W-:-:S07]  /*8380*/  IMAD.MOV.U32 R9, RZ, RZ, 0x1 ;  /* 0x00000001ff097424 */ /* 0x000fce00078e00ff */
.L_x_152:
[----:B------:R-:W-:Y:S05]  /*8390*/  @!P1 BRA `(.L_x_154) ;  /* 0x0000001400489947 */ /* 0x000fea0003800000 */
[----:B-1----:R-:W1:Y:S01]  /*83a0*/  LDC R0, c[0x0][0x900] ;  /* 0x00024000ff007b82 */ /* 0x002e620000000800 */
[----:B--2---:R-:W-:Y:S01]  /*83b0*/  MOV R5, 0xffffffff ;  /* 0xffffffff00057802 */ /* 0x004fe20000000f00 */
[----:B------:R-:W-:Y:S01]  /*83c0*/  IMAD.MOV.U32 R7, RZ, RZ, 0x1 ;  /* 0x00000001ff077424 */ /* 0x000fe200078e00ff */
[----:B------:R-:W-:Y:S01]  /*83d0*/  LOP3.LUT R10, R19, 0x2, RZ, 0xfc, !PT ;  /* 0x00000002130a7812 */ /* 0x000fe200078efcff */
[----:B------:R-:W-:Y:S01]  /*83e0*/  ULDC.64 UR22, c[0x0][0x198] ;  /* 0x0000660000167ab9 */ /* 0x000fe20000000a00 */
[----:B------:R-:W-:Y:S01]  /*83f0*/  ULDC.64 UR4, c[0x0][0x588] ;  /* 0x0001620000047ab9 */ /* 0x000fe20000000a00 */
[----:B------:R-:W-:Y:S01]  /*8400*/  ULDC.64 UR6, c[0x0][0x8f8] ;  /* 0x00023e0000067ab9 */ /* 0x000fe20000000a00 */
[----:B------:R-:W-:Y:S01]  /*8410*/  ULDC.64 UR14, c[0x0][0x590] ;  /* 0x00016400000e7ab9 */ /* 0x000fe20000000a00 */
[----:B------:R-:W2:Y:S01]  /*8420*/  LDC R3, c[0x0][0x8a8] ;  /* 0x00022a00ff037b82 */ /* 0x000ea20000000800 */
[-C--:B-1----:R-:W-:Y:S02]  /*8430*/  SHF.L.U32 R5, R5, R0.reuse, RZ ;  /* 0x0000000005057219 */ /* 0x082fe400000006ff */
[----:B------:R-:W-:-:S02]  /*8440*/  SHF.L.U32 R0, R7, R0, RZ ;  /* 0x0000000007007219 */ /* 0x000fc400000006ff */
[----:B------:R-:W-:Y:S01]  /*8450*/  LOP3.LUT R8, RZ, R5, RZ, 0x33, !PT ;  /* 0x00000005ff087212 */ /* 0x000fe200078e33ff */
[----:B--2---:R-:W-:-:S07]  /*8460*/  VIADD R3, R3, 0xffffffff ;  /* 0xffffffff03037836 */ /* 0x004fce0000000000 */
.L_x_210:
[----:B------:R-:W-:Y:S02]  /*8470*/  ISETP.NE.U32.AND P0, PT, RZ, UR14, PT ;  /* 0x0000000eff007c0c */ /* 0x000fe4000bf05070 */
[----:B------:R-:W-:Y:S02]  /*8480*/  R2UR UR19, R20 ;  /* 0x00000000141372ca */ /* 0x000fe400000e0000 */
[----:B------:R-:W-:Y:S02]  /*8490*/  R2UR UR18, R13 ;  /* 0x000000000d1272ca */ /* 0x000fe400000e0000 */
[----:B------:R-:W-:-:S09]  /*84a0*/  ISETP.NE.AND.EX P0, PT, RZ, UR15, PT, P0 ;  /* 0x0000000fff007c0c */ /* 0x000fd2000bf05300 */
[----:B------:R-:W-:Y:S02]  /*84b0*/  USHF.L.U32 UR19, UR19, 0x8, URZ ;  /* 0x0000000813137899 */ /* 0x000fe4000800063f */
[----:B------:R-:W-:Y:S02]  /*84c0*/  USHF.L.U32 UR18, UR18, 0x7, URZ ;  /* 0x0000000712127899 */ /* 0x000fe4000800063f */
[----:B--234-:R-:W-:Y:S10]  /*84d0*/  @!P0 BRA `(.L_x_155) ;  /* 0x00000000002c8947 */ /* 0x01cff40003800000 */
[----:B------:R-:W-:-:S04]  /*84e0*/  ISETP.NE.U32.AND P1, PT, RZ, UR4, PT ;  /* 0x00000004ff007c0c */ /* 0x000fc8000bf25070 */
[----:B------:R-:W-:-:S13]  /*84f0*/  ISETP.NE.AND.EX P1, PT, RZ, UR5, PT, P1 ;  /* 0x00000005ff007c0c */ /* 0x000fda000bf25310 */
[----:B------:R-:W-:Y:S05]  /*8500*/  @!P1 BRA `(.L_x_156) ;  /* 0x0000000000189947 */ /* 0x000fea0003800000 */
[----:B------:R-:W1:Y:S01]  /*8510*/  LDC.64 R4, c[0x0][0x588] ;  /* 0x00016200ff047b82 */ /* 0x000e620000000a00 */
[----:B------:R-:W-:-:S04]  /*8520*/  IMAD R7, R12, UR14, RZ ;  /* 0x0000000e0c077c24 */ /* 0x000fc8000f8e02ff */
[----:B-1----:R-:W-:-:S05]  /*8530*/  IMAD.WIDE R4, R7, 0x4, R4 ;  /* 0x0000000407047825 */ /* 0x002fca00078e0204 */
[----:B---3-5:R1:W5:Y:S01]  /*8540*/  LDG.E R11, desc[UR42][R4.64] ;  /* 0x0000002a040b7981 */ /* 0x028362000c1e1900 */
[----:B------:R-:W-:Y:S01]  /*8550*/  IMAD.MOV.U32 R9, RZ, RZ, 0x1 ;  /* 0x00000001ff097424 */ /* 0x000fe200078e00ff */
[----:B------:R-:W-:Y:S06]  /*8560*/  BRA `(.L_x_155) ;  /* 0x0000000000087947 */ /* 0x000fec0003800000 */
.L_x_156:
[----:B---3-5:R-:W2:Y:S01]  /*8570*/  LDC R11, c[0x0][0x580] ;  /* 0x00016000ff0b7b82 */ /* 0x028ea20000000800 */
[----:B------:R-:W-:-:S07]  /*8580*/  MOV R9, 0x1 ;  /* 0x0000000100097802 */ /* 0x000fce0000000f00 */
.L_x_155:
[----:B------:R-:W-:Y:S05]  /*8590*/  @!P0 BRA `(.L_x_157) ;  /* 0x00000000001c8947 */ /* 0x000fea0003800000 */
[----:B------:R-:W-:-:S13]  /*85a0*/  LOP3.LUT P2, RZ, R9, 0xff, RZ, 0xc0, !PT ;  /* 0x000000ff09ff7812 */ /* 0x000fda000784c0ff */
[----:B-1----:R-:W1:Y:S02]  /*85b0*/  @!P2 LDC.64 R4, c[0x0][0x588] ;  /* 0x00016200ff04ab82 */ /* 0x002e640000000a00 */
[----:B-1----:R-:W-:-:S04]  /*85c0*/  @!P2 ISETP.NE.U32.AND P0, PT, R4, RZ, PT ;  /* 0x000000ff0400a20c */ /* 0x002fc80003f05070 */
[----:B------:R-:W-:Y:S02]  /*85d0*/  @!P2 ISETP.NE.AND.EX P1, PT, R5, RZ, PT, P0 ;  /* 0x000000ff0500a20c */ /* 0x000fe40003f25300 */
[----:B--23-5:R-:W-:Y:S02]  /*85e0*/  @P2 FSETP.EQ.AND P0, PT, R11, RZ, PT ;  /* 0x000000ff0b00220b */ /* 0x02cfe40003f02000 */
[----:B------:R-:W-:Y:S01]  /*85f0*/  @!P2 PLOP3.LUT P0, PT, P1, PT, PT, 0x8, 0x0 ;  /* 0x000000000000a81c */ /* 0x000fe20000f0e170 */
[----:B------:R-:W-:-:S12]  /*8600*/  BRA `(.L_x_158) ;  /* 0x0000000000047947 */ /* 0x000fd80003800000 */
.L_x_157:
[----:B--23-5:R-:W-:-:S13]  /*8610*/  FSETP.EQ.AND P0, PT, R11, RZ, PT ;  /* 0x000000ff0b00720b */ /* 0x02cfda0003f02000 */
.L_x_158:
[----:B------:R-:W-:Y:S02]  /*8620*/  ISETP.NE.AND P2, PT, R10, 0x3, PT ;  /* 0x000000030a00780c */ /* 0x000fe40003f45270 */
[----:B------:R-:W-:-:S04]  /*8630*/  ELECT P1, URZ, PT ;  /* 0x00000000003f782f */ /* 0x000fc80003820000 */
[----:B------:R-:W-:-:S07]  /*8640*/  PLOP3.LUT P0, PT, P1, P0, PT, 0x20, 0x0 ;  /* 0x000000000000781c */ /* 0x000fce0000f00470 */
[----:B------:R-:W-:Y:S06]  /*8650*/  @!P2 BRA `(.L_x_159) ;  /* 0x000000000004a947 */ /* 0x000fec0003800000 */
[----:B------:R-:W-:Y:S01]  /*8660*/  BPT.TRAP 0x1 ;  /* 0x000000040000795c */ /* 0x000fe20000300000 */
.L_x_159:
[----:B------:R-:W2:Y:S01]  /*8670*/  S2UR UR37, SR_CgaCtaId ;  /* 0x00000000002579c3 */ /* 0x000ea20000008800 */
[----:B------:R-:W-:Y:S01]  /*8680*/  UMOV UR13, 0x400 ;  /* 0x00000400000d7882 */ /* 0x000fe20000000000 */
[----:B-1----:R-:W-:-:S05]  /*8690*/  IMAD.MOV.U32 R4, RZ, RZ, 0x1 ;  /* 0x00000001ff047424 */ /* 0x002fca00078e00ff */
[----:B------:R-:W-:Y:S01]  /*86a0*/  SHF.L.U32 R4, R4, 0x1f, RZ ;  /* 0x0000001f04047819 */ /* 0x000fe200000006ff */
[----:B--2---:R-:W-:-:S09]  /*86b0*/  ULEA UR13, UR37, UR13, 0x18 ;  /* 0x0000000d250d7291 */ /* 0x004fd2000f8ec03f */
[----:B------:R-:W1:Y:S02]  /*86c0*/  SYNCS.PHASECHK.TRANS64.TRYWAIT P1, [UR13+0x60], R4 ;  /* 0x00006004ff0075a7 */ /* 0x000e64000802014d */
[----:B-1----:R-:W-:Y:S05]  /*86d0*/  @!P1 BRA `(.L_x_160) ;  /* 0x0000002400cc9947 */ /* 0x002fea0003800000 */
.L_x_245:
[----:B------:R-:W-:Y:S04]  /*86e0*/  BSSY B0, `(.L_x_161) ;  /* 0x000000e000007945 */ /* 0x000fe80003800000 */
[----:B------:R-:W-:Y:S05]  /*86f0*/  @!P0 BRA `(.L_x_162) ;  /* 0x0000000000308947 */ /* 0x000fea0003800000 */
[----:B------:R-:W-:Y:S01]  /*8700*/  R2UR UR20, R12 ;  /* 0x000000000c1472ca */ /* 0x000fe200000e0000 */
[----:B------:R-:W-:Y:S02]  /*8710*/  UIADD3 UR8, UP0, UR22, 0x3f0, URZ ;  /* 0x000003f016087890 */ /* 0x000fe4000ff1e03f */
[----:B------:R-:W-:Y:S02]  /*8720*/  UIADD3 UR16, UR13, 0x200, URZ ;  /* 0x000002000d107890 */ /* 0x000fe4000fffe03f */
[----:B------:R-:W-:Y:S02]  /*8730*/  UIADD3 UR17, UR13, 0x40, URZ ;  /* 0x000000400d117890 */ /* 0x000fe4000fffe03f */
[----:B------:R-:W-:Y:S01]  /*8740*/  UIADD3.X UR9, URZ, UR23, URZ, UP0, !UPT ;  /* 0x000000173f097290 */ /* 0x000fe200087fe43f */
[----:B------:R-:W-:Y:S01]  /*8750*/  UMOV UR10, 0x0 ;  /* 0x00000000000a7882 */ /* 0x000fe20000000000 */
[----:B------:R-:W-:-:S07]  /*8760*/  UMOV UR11, 0x10000000 ;  /* 0x10000000000b7882 */ /* 0x000fce0000000000 */
[----:B------:R2:W-:Y:S02]  /*8770*/  UTMALDG.3D [UR16], [UR8], desc[UR10] ;  /* 0x00000a10080075b4 */ /* 0x0005e40008011000 */
[----:B--2---:R-:W-:Y:S05]  /*8780*/  @!P2 BRA `(.L_x_163) ;  /* 0x000000000004a947 */ /* 0x004fea0003800000 */
[----:B------:R-:W-:Y:S01]  /*8790*/  BPT.TRAP 0x1 ;  /* 0x000000040000795c */ /* 0x000fe20000300000 */
.L_x_163:
[----:B-1----:R-:W1:Y:S02]  /*87a0*/  LDC R5, c[0x0][0x800] ;  /* 0x00020000ff057b82 */ /* 0x002e640000000800 */
[----:B-1----:R2:W-:Y:S02]  /*87b0*/  SYNCS.ARRIVE.TRANS64.RED.A0TR RZ, [UR13+0x40], R5 ;  /* 0x00004005ffff79a7 */ /* 0x0025e4000830040d */
.L_x_162:
[----:B------:R-:W-:Y:S05]  /*87c0*/  BSYNC B0 ;  /* 0x0000000000007941 */ /* 0x000fea0003800000 */
.L_x_161:
[----:B------:R-:W-:Y:S05]  /*87d0*/  @!P2 BRA `(.L_x_164) ;  /* 0x000000000004a947 */ /* 0x000fea0003800000 */
[----:B------:R-:W-:Y:S01]  /*87e0*/  BPT.TRAP 0x1 ;  /* 0x000000040000795c */ /* 0x000fe20000300000 */
.L_x_164:
[----:B------:R-:W-:-:S04]  /*87f0*/  UIADD3 UR33, UR13, 0x40, URZ ;  /* 0x000000400d217890 */ /* 0x000fc8000fffe03f */
[----:B------:R-:W-:-:S09]  /*8800*/  UPRMT UR16, UR37, 0x654, UR33 ;  /* 0x0000065425107896 */ /* 0x000fd20008000021 */
[----:B------:R-:W-:Y:S01]  /*8810*/  SYNCS.ARRIVE.TRANS64.RED.A1T0 RZ, [UR16], RZ ;  /* 0x000000ffffff79a7 */ /* 0x000fe20008100410 */
[----:B------:R-:W-:Y:S05]  /*8820*/  @!P2 BRA `(.L_x_165) ;  /* 0x000000000004a947 */ /* 0x000fea0003800000 */
[----:B------:R-:W-:Y:S01]  /*8830*/  BPT.TRAP 0x1 ;  /* 0x000000040000795c */ /* 0x000fe20000300000 */
.L_x_165:
[----:B------:R-:W3:Y:S02]  /*8840*/  SYNCS.PHASECHK.TRANS64.TRYWAIT P1, [UR13+0x68], R4 ;  /* 0x00006804ff0075a7 */ /* 0x000ee4000802014d */
[----:B---3--:R-:W-:Y:S05]  /*8850*/  @!P1 BRA `(.L_x_166) ;  /* 0x0000002400849947 */ /* 0x008fea0003800000 */
.L_x_246:
[----:B------:R-:W-:Y:S04]  /*8860*/  BSSY B0, `(.L_x_167) ;  /* 0x0000010000007945 */ /* 0x000fe80003800000 */
[----:B------:R-:W-:Y:S05]  /*8870*/  @!P0 BRA `(.L_x_168) ;  /* 0x0000000000388947 */ /* 0x000fea0003800000 */
[----:B------:R-:W-:Y:S01]  /*8880*/  UIADD3 UR20, UP0, UR22, 0x3f0, URZ ;  /* 0x000003f016147890 */ /* 0x000fe2000ff1e03f */
[----:B------:R-:W-:Y:S01]  /*8890*/  R2UR UR12, R12 ;  /* 0x000000000c0c72ca */ /* 0x000fe200000e0000 */
[----:B------:R-:W-:Y:S02]  /*88a0*/  UIADD3 UR11, UR19, 0x80, URZ ;  /* 0x00000080130b7890 */ /* 0x000fe4000fffe03f */
[----:B------:R-:W-:Y:S02]  /*88b0*/  UIADD3 UR8, UR13, 0x2200, URZ ;  /* 0x000022000d087890 */ /* 0x000fe4000fffe03f */
[----:B------:R-:W-:Y:S02]  /*88c0*/  UIADD3 UR9, UR13, 0x48, URZ ;  /* 0x000000480d097890 */ /* 0x000fe4000fffe03f */
[----:B------:R-:W-:Y:S01]  /*88d0*/  UIADD3.X UR21, URZ, UR23, URZ, UP0, !UPT ;  /* 0x000000173f157290 */ /* 0x000fe200087fe43f */
[----:B------:R-:W-:Y:S01]  /*88e0*/  UMOV UR24, 0x0 ;  /* 0x0000000000187882 */ /* 0x000fe20000000000 */
[----:B------:R-:W-:Y:S01]  /*88f0*/  UMOV UR25, 0x10000000 ;  /* 0x1000000000197882 */ /* 0x000fe20000000000 */
[----:B------:R-:W-:-:S06]  /*8900*/  UMOV UR10, UR18 ;  /* 0x00000012000a7c82 */ /* 0x000fcc0008000000 */
[----:B------:R3:W-:Y:S02]  /*8910*/  UTMALDG.3D [UR8], [UR20], desc[UR24] ;  /* 0x00001808140075b4 */ /* 0x0007e40008011000 */
[----:B---3--:R-:W-:Y:S05]  /*8920*/  @!P2 BRA `(.L_x_169) ;  /* 0x000000000004a947 */ /* 0x008fea0003800000 */
[----:B------:R-:W-:Y:S01]  /*8930*/  BPT.TRAP 0x1 ;  /* 0x000000040000795c */ /* 0x000fe20000300000 */
.L_x_169:
[----:B-12---:R-:W1:Y:S02]  /*8940*/  LDC R5, c[0x0][0x800] ;  /* 0x00020000ff057b82 */ /* 0x006e640000000800 */
[----:B-1----:R3:W-:Y:S02]  /*8950*/  SYNCS.ARRIVE.TRANS64.RED.A0TR RZ, [UR13+0x48], R5 ;  /* 0x00004805ffff79a7 */ /* 0x0027e4000830040d */
.L_x_168:
[----:B------:R-:W-:Y:S05]  /*8960*/  BSYNC B0 ;  /* 0x0000000000007941 */ /* 0x000fea0003800000 */
.L_x_167:
[----:B------:R-:W-:Y:S05]  /*8970*/  @!P2 BRA `(.L_x_170) ;  /* 0x000000000004a947 */ /* 0x000fea0003800000 */
[----:B------:R-:W-:Y:S01]  /*8980*/  BPT.TRAP 0x1 ;  /* 0x000000040000795c */ /* 0x000fe20000300000 */
.L_x_170:
[----:B------:R-:W-:Y:S02]  /*8990*/  UIADD3 UR25, UR13, 0x48, URZ ;  /* 0x000000480d197890 */ /* 0x000fe4000fffe03f */
[----:B------:R-:W-:Y:S02]  /*89a0*/  UIADD3 UR10, UR18, 0x20, URZ ;  /* 0x00000020120a7890 */ /* 0x000fe4000fffe03f */
[----:B------:R-:W-:-:S09]  /*89b0*/  UPRMT UR20, UR37, 0x654, UR25 ;  /* 0x0000065425147896 */ /* 0x000fd20008000019 */
[----:B------:R-:W-:Y:S01]  /*89c0*/  SYNCS.ARRIVE.TRANS64.RED.A1T0 RZ, [UR20], RZ ;  /* 0x000000ffffff79a7 */ /* 0x000fe20008100414 */
[----:B------:R-:W-:Y:S05]  /*89d0*/  @!P2 BRA `(.L_x_171) ;  /* 0x000000000004a947 */ /* 0x000fea0003800000 */
[----:B------:R-:W-:Y:S01]  /*89e0*/  BPT.TRAP 0x1 ;  /* 0x000000040000795c */ /* 0x000fe20000300000 */
.L_x_171:
[----:B------:R-:W4:Y:S02]  /*89f0*/  SYNCS.PHASECHK.TRANS64.TRYWAIT P1, [UR13+0x70], R4 ;  /* 0x00007004ff0075a7 */ /* 0x000f24000802014d */
[----:B----4-:R-:W-:Y:S05]  /*8a00*/  @!P1 BRA `(.L_x_172) ;  /* 0x0000002400309947 */ /* 0x010fea0003800000 */
.L_x_247:
        /* <DEDUP_REMOVED lines=8> */
[----:B------:R-:W-:Y:S01]  /*8a90*/  UMOV UR29, 0x10000000 ;  /* 0x10000000001d7882 */ /* 0x000fe20000000000 */
[----:B------:R-:W-:-:S06]  /*8aa0*/  UMOV UR11, UR19 ;  /* 0x00000013000b7c82 */ /* 0x000fcc0008000000 */
[----:B------:R4:W-:Y:S02]  /*8ab0*/  UTMALDG.3D [UR8], [UR26], desc[UR28] ;  /* 0x00001c081a0075b4 */ /* 0x0009e40008011000 */
[----:B----4-:R-:W-:Y:S05]  /*8ac0*/  @!P2 BRA `(.L_x_175) ;  /* 0x000000000004a947 */ /* 0x010fea0003800000 */
[----:B------:R-:W-:Y:S01]  /*8ad0*/  BPT.TRAP 0x1 ;  /* 0x000000040000795c */ /* 0x000fe20000300000 */
.L_x_175:
[----:B-123--:R-:W1:Y:S02]  /*8ae0*/  LDC R5, c[0x0][0x800] ;  /* 0x00020000ff057b82 */ /* 0x00ee640000000800 */
[----:B-1----:R4:W-:Y:S02]  /*8af0*/  SYNCS.ARRIVE.TRANS64.RED.A0TR RZ, [UR13+0x50], R5 ;  /* 0x00005005ffff79a7 */ /* 0x0029e4000830040d */
.L_x_174:
[----:B------:R-:W-:Y:S05]  /*8b00*/  BSYNC B0 ;  /* 0x0000000000007941 */ /* 0x000fea0003800000 */
.L_x_173:
[----:B------:R-:W-:Y:S05]  /*8b10*/  @!P2 BRA `(.L_x_176) ;  /* 0x000000000004a947 */ /* 0x000fea0003800000 */
[----:B------:R-:W-:Y:S01]  /*8b20*/  BPT.TRAP 0x1 ;  /* 0x000000040000795c */ /* 0x000fe20000300000 */
.L_x_176:
[----:B------:R-:W-:-:S04]  /*8b30*/  UIADD3 UR17, UR13, 0x50, URZ ;  /* 0x000000500d117890 */ /* 0x000fc8000fffe03f */
[----:B------:R-:W-:-:S09]  /*8b40*/  UPRMT UR21, UR37, 0x654, UR17 ;  /* 0x0000065425157896 */ /* 0x000fd20008000011 */
[----:B------:R-:W-:Y:S01]  /*8b50*/  SYNCS.ARRIVE.TRANS64.RED.A1T0 RZ, [UR21], RZ ;  /* 0x000000ffffff79a7 */ /* 0x000fe20008100415 */
[----:B------:R-:W-:Y:S05]  /*8b60*/  @!P2 BRA `(.L_x_177) ;  /* 0x000000000004a947 */ /* 0x000fea0003800000 */
[----:B------:R-:W-:Y:S01]  /*8b70*/  BPT.TRAP 0x1 ;  /* 0x000000040000795c */ /* 0x000fe20000300000 */
.L_x_177:
[----:B------:R-:W5:Y:S02]  /*8b80*/  SYNCS.PHASECHK.TRANS64.TRYWAIT P1, [UR13+0x78], R4 ;  /* 0x00007804ff0075a7 */ /* 0x000f64000802014d */
[----:B-----5:R-:W-:Y:S05]  /*8b90*/  @!P1 BRA `(.L_x_178) ;  /* 0x0000002000e49947 */ /* 0x020fea0003800000 */
.L_x_248:
        /* <DEDUP_REMOVED lines=9> */
[----:B------:R-:W-:-:S07]  /*8c30*/  UMOV UR29, 0x10000000 ;  /* 0x10000000001d7882 */ /* 0x000fce0000000000 */
[----:B------:R1:W-:Y:S02]  /*8c40*/  UTMALDG.3D [UR8], [UR26], desc[UR28] ;  /* 0x00001c081a0075b4 */ /* 0x0003e40008011000 */
[----:B-1----:R-:W-:Y:S05]  /*8c50*/  @!P2 BRA `(.L_x_181) ;  /* 0x000000000004a947 */ /* 0x002fea0003800000 */
[----:B------:R-:W-:Y:S01]  /*8c60*/  BPT.TRAP 0x1 ;  /* 0x000000040000795c */ /* 0x000fe20000300000 */
.L_x_181:
[----:B------:R-:W1:Y:S02]  /*8c70*/  LDC R4, c[0x0][0x800] ;  /* 0x00020000ff047b82 */ /* 0x000e640000000800 */
[----:B-1----:R1:W-:Y:S02]  /*8c80*/  SYNCS.ARRIVE.TRANS64.RED.A0TR RZ, [UR13+0x58], R4 ;  /* 0x00005804ffff79a7 */ /* 0x0023e4000830040d */
.L_x_180:
[----:B------:R-:W-:Y:S05]  /*8c90*/  BSYNC B0 ;  /* 0x0000000000007941 */ /* 0x000fea0003800000 */
.L_x_179:
[----:B------:R-:W-:Y:S05]  /*8ca0*/  @!P2 BRA `(.L_x_182) ;  /* 0x000000000004a947 */ /* 0x000fea0003800000 */
[----:B------:R-:W-:Y:S01]  /*8cb0*/  BPT.TRAP 0x1 ;  /* 0x000000040000795c */ /* 0x000fe20000300000 */
.L_x_182:
[----:B------:R-:W-:Y:S02]  /*8cc0*/  UIADD3 UR9, UR13, 0x58, URZ ;  /* 0x000000580d097890 */ /* 0x000fe4000fffe03f */
[----:B------:R-:W-:Y:S02]  /*8cd0*/  UIADD3 UR34, UR18, 0x40, URZ ;  /* 0x0000004012227890 */ /* 0x000fe4000fffe03f */
[----:B------:R-:W-:-:S09]  /*8ce0*/  UPRMT UR29, UR37, 0x654, UR9 ;  /* 0x00000654251d7896 */ /* 0x000fd20008000009 */
[----:B------:R-:W-:Y:S01]  /*8cf0*/  SYNCS.ARRIVE.TRANS64.RED.A1T0 RZ, [UR29], RZ ;  /* 0x000000ffffff79a7 */ /* 0x000fe2000810041d */
[----:B------:R-:W-:Y:S05]  /*8d00*/  @!P2 BRA `(.L_x_183) ;  /* 0x000000000004a947 */ /* 0x000fea0003800000 */
[----:B------:R-:W-:Y:S01]  /*8d10*/  BPT.TRAP 0x1 ;  /* 0x000000040000795c */ /* 0x000fe20000300000 */
.L_x_183:
[----:B-1----:R-:W-:-:S04]  /*8d20*/  SHF.L.U32 R4, RZ, 0x1f, RZ ;  /* 0x0000001fff047819 */ /* 0x002fc800000006ff */
[----:B------:R-:W1:Y:S02]  /*8d30*/  SYNCS.PHASECHK.TRANS64.TRYWAIT P1, [UR13+0x60], R4 ;  /* 0x00006004ff0075a7 */ /* 0x000e64000802014d */
[----:B-1----:R-:W-:Y:S05]  /*8d40*/  @!P1 BRA `(.L_x_184) ;  /* 0x0000002000909947 */ /* 0x002fea0003800000 */
.L_x_249:
[----:B------:R-:W-:Y:S04]  /*8d50*/  BSSY B0, `(.L_x_185) ;  /* 0x000000e000007945 */ /* 0x000fe80003800000 */
[----:B------:R-:W-:Y:S05]  /*8d60*/  @!P0 BRA `(.L_x_186) ;  /* 0x0000000000308947 */ /* 0x000fea0003800000 */
[----:B------:R-:W-:Y:S01]  /*8d70*/  R2UR UR36, R12 ;  /* 0x000000000c2472ca */ /* 0x000fe200000e0000 */
[----:B------:R-:W-:Y:S02]  /*8d80*/  UIADD3 UR10, UP0, UR22, 0x3f0, URZ ;  /* 0x000003f0160a7890 */ /* 0x000fe4000ff1e03f */
[----:B------:R-:W-:Y:S02]  /*8d90*/  UIADD3 UR32, UR13, 0x200, URZ ;  /* 0x000002000d207890 */ /* 0x000fe4000fffe03f */
[----:B------:R-:W-:Y:S01]  /*8da0*/  UIADD3.X UR11, URZ, UR23, URZ, UP0, !UPT ;  /* 0x000000173f0b7290 */ /* 0x000fe200087fe43f */
[----:B------:R-:W-:Y:S01]  /*8db0*/  UMOV UR26, 0x0 ;  /* 0x00000000001a7882 */ /* 0x000fe20000000000 */
[----:B------:R-:W-:Y:S01]  /*8dc0*/  UMOV UR27, 0x10000000 ;  /* 0x10000000001b7882 */ /* 0x000fe20000000000 */
[----:B------:R-:W-:-:S06]  /*8dd0*/  UMOV UR35, UR19 ;  /* 0x0000001300237c82 */ /* 0x000fcc0008000000 */
[----:B------:R1:W-:Y:S02]  /*8de0*/  UTMALDG.3D [UR32], [UR10], desc[UR26] ;  /* 0x00001a200a0075b4 */ /* 0x0003e40008011000 */
[----:B-1----:R-:W-:Y:S05]  /*8df0*/  @!P2 BRA `(.L_x_187) ;  /* 0x000000000004a947 */ /* 0x002fea0003800000 */
[----:B------:R-:W-:Y:S01]  /*8e00*/  BPT.TRAP 0x1 ;  /* 0x000000040000795c */ /* 0x000fe20000300000 */
.L_x_187:
[----:B--234-:R-:W1:Y:S02]  /*8e10*/  LDC R5, c[0x0][0x800] ;  /* 0x00020000ff057b82 */ /* 0x01ce640000000800 */
[----:B-1----:R1:W-:Y:S02]  /*8e20*/  SYNCS.ARRIVE.TRANS64.RED.A0TR RZ, [UR13+0x40], R5 ;  /* 0x00004005ffff79a7 */ /* 0x0023e4000830040d */
.L_x_186:
[----:B------:R-:W-:Y:S05]  /*8e30*/  BSYNC B0 ;  /* 0x0000000000007941 */ /* 0x000fea0003800000 */
.L_x_185:
[----:B------:R-:W-:Y:S05]  /*8e40*/  @!P2 BRA `(.L_x_188) ;  /* 0x000000000004a947 */ /* 0x000fea0003800000 */
[----:B------:R-:W-:Y:S01]  /*8e50*/  BPT.TRAP 0x1 ;  /* 0x000000040000795c */ /* 0x000fe20000300000 */
.L_x_188:
[----:B------:R-:W-:Y:S01]  /*8e60*/  SYNCS.ARRIVE.TRANS64.RED.A1T0 RZ, [UR16], RZ ;  /* 0x000000ffffff79a7 */ /* 0x000fe20008100410 */
[----:B------:R-:W-:Y:S05]  /*8e70*/  @!P2 BRA `(.L_x_189) ;  /* 0x000000000004a947 */ /* 0x000fea0003800000 */
[----:B------:R-:W-:Y:S01]  /*8e80*/  BPT.TRAP 0x1 ;  /* 0x000000040000795c */ /* 0x000fe20000300000 */
.L_x_189:
[----:B------:R-:W5:Y:S02]  /*8e90*/  SYNCS.PHASECHK.TRANS64.TRYWAIT P1, [UR13+0x68], R4 ;  /* 0x00006804ff0075a7 */ /* 0x000f64000802014d */
[----:B-----5:R-:W-:Y:S05]  /*8ea0*/  @!P1 BRA `(.L_x_190) ;  /* 0x0000002000509947 */ /* 0x020fea0003800000 */
.L_x_250:
        /* <DEDUP_REMOVED lines=13> */
.L_x_193:
[----:B--234-:R-:W1:Y:S02]  /*8f80*/  LDC R5, c[0x0][0x800] ;  /* 0x00020000ff057b82 */ /* 0x01ce640000000800 */
[----:B-1----:R1:W-:Y:S02]  /*8f90*/  SYNCS.ARRIVE.TRANS64.RED.A0TR RZ, [UR13+0x48], R5 ;  /* 0x00004805ffff79a7 */ /* 0x0023e4000830040d */
.L_x_192:
[----:B------:R-:W-:Y:S05]  /*8fa0*/  BSYNC B0 ;  /* 0x0000000000007941 */ /* 0x000fea0003800000 */
.L_x_191:
[----:B------:R-:W-:Y:S05]  /*8fb0*/  @!P2 BRA `(.L_x_194) ;  /* 0x000000000004a947 */ /* 0x000fea0003800000 */
[----:B------:R-:W-:Y:S01]  /*8fc0*/  BPT.TRAP 0x1 ;  /* 0x000000040000795c */ /* 0x000fe20000300000 */
.L_x_194:
[----:B------:R-:W-:Y:S01]  /*8fd0*/  SYNCS.ARRIVE.TRANS64.RED.A1T0 RZ, [UR20], RZ ;  /* 0x000000ffffff79a7 */ /* 0x000fe20008100414 */
[----:B------:R-:W-:Y:S01]  /*8fe0*/  UIADD3 UR18, UR18, 0x60, URZ ;  /* 0x0000006012127890 */ /* 0x000fe2000fffe03f */
[----:B------:R-:W-:Y:S11]  /*8ff0*/  @!P2 BRA `(.L_x_195) ;  /* 0x000000000004a947 */ /* 0x000ff60003800000 */
[----:B------:R-:W-:Y:S01]  /*9000*/  BPT.TRAP 0x1 ;  /* 0x000000040000795c */ /* 0x000fe20000300000 */
.L_x_195:
[----:B------:R-:W5:Y:S02]  /*9010*/  SYNCS.PHASECHK.TRANS64.TRYWAIT P1, [UR13+0x70], R4 ;  /* 0x00007004ff0075a7 */ /* 0x000f64000802014d */
[----:B-----5:R-:W-:Y:S05]  /*9020*/  @!P1 BRA `(.L_x_196) ;  /* 0x0000002000089947 */ /* 0x020fea0003800000 */
.L_x_251:
[----:B------:R-:W-:Y:S04]  /*9030*/  BSSY B0, `(.L_x_197) ;  /* 0x000000d000007945 */ /* 0x000fe80003800000 */
[----:B------:R-:W-:Y:S05]  /*9040*/  @!P0 BRA `(.L_x_198) ;  /* 0x00000000002c8947 */ /* 0x000fea0003800000 */
[----:B------:R-:W-:Y:S01]  /*9050*/  R2UR UR20, R12 ;  /* 0x000000000c1472ca */ /* 0x000fe200000e0000 */
[----:B------:R-:W-:Y:S02]  /*9060*/  UIADD3 UR10, UP0, UR22, 0x3f0, URZ ;  /* 0x000003f0160a7890 */ /* 0x000fe4000ff1e03f */
[----:B------:R-:W-:Y:S02]  /*9070*/  UIADD3 UR16, UR13, 0x4200, URZ ;  /* 0x000042000d107890 */ /* 0x000fe4000fffe03f */
[----:B------:R-:W-:Y:S01]  /*9080*/  UIADD3.X UR11, URZ, UR23, URZ, UP0, !UPT ;  /* 0x000000173f0b7290 */ /* 0x000fe200087fe43f */
[----:B------:R-:W-:Y:S01]  /*9090*/  UMOV UR24, 0x0 ;  /* 0x0000000000187882 */ /* 0x000fe20000000000 */
[----:B------:R-:W-:-:S07]  /*90a0*/  UMOV UR25, 0x10000000 ;  /* 0x1000000000197882 */ /* 0x000fce0000000000 */
[----:B------:R1:W-:Y:S02]  /*90b0*/  UTMALDG.3D [UR16], [UR10], desc[UR24] ;  /* 0x000018100a0075b4 */ /* 0x0003e40008011000 */
[----:B-1----:R-:W-:Y:S05]  /*90c0*/  @!P2 BRA `(.L_x_199) ;  /* 0x000000000004a947 */ /* 0x002fea0003800000 */
[----:B------:R-:W-:Y:S01]  /*90d0*/  BPT.TRAP 0x1 ;  /* 0x000000040000795c */ /* 0x000fe20000300000 */
.L_x_199:
[----:B--234-:R-:W1:Y:S02]  /*90e0*/  LDC R5, c[0x0][0x800] ;  /* 0x00020000ff057b82 */ /* 0x01ce640000000800 */
[----:B-1----:R1:W-:Y:S02]  /*90f0*/  SYNCS.ARRIVE.TRANS64.RED.A0TR RZ, [UR13+0x50], R5 ;  /* 0x00005005ffff79a7 */ /* 0x0023e4000830040d */
.L_x_198:
[----:B------:R-:W-:Y:S05]  /*9100*/  BSYNC B0 ;  /* 0x0000000000007941 */ /* 0x000fea0003800000 */
.L_x_197:
[----:B------:R-:W-:Y:S05]  /*9110*/  @!P2 BRA `(.L_x_200) ;  /* 0x000000000004a947 */ /* 0x000fea0003800000 */
[----:B------:R-:W-:Y:S01]  /*9120*/  BPT.TRAP 0x1 ;  /* 0x000000040000795c */ /* 0x000fe20000300000 */
.L_x_200:
[----:B------:R-:W-:Y:S01]  /*9130*/  SYNCS.ARRIVE.TRANS64.RED.A1T0 RZ, [UR21], RZ ;  /* 0x000000ffffff79a7 */ /* 0x000fe20008100415 */
[----:B------:R-:W-:Y:S05]  /*9140*/  @!P2 BRA `(.L_x_201) ;  /* 0x000000000004a947 */ /* 0x000fea0003800000 */
[----:B------:R-:W-:Y:S01]  /*9150*/  BPT.TRAP 0x1 ;  /* 0x000000040000795c */ /* 0x000fe20000300000 */
.L_x_201:
[----:B------:R-:W5:Y:S02]  /*9160*/  SYNCS.PHASECHK.TRANS64.TRYWAIT P1, [UR13+0x78], R4 ;  /* 0x00007804ff0075a7 */ /* 0x000f64000802014d */
[----:B-----5:R-:W-:Y:S05]  /*9170*/  @!P1 BRA `(.L_x_202) ;  /* 0x0000001c00cc9947 */ /* 0x020fea0003800000 */
.L_x_252:
        /* <DEDUP_REMOVED lines=13> */
.L_x_205:
[----:B------:R-:W1:Y:S02]  /*9250*/  LDC R4, c[0x0][0x800] ;  /* 0x00020000ff047b82 */ /* 0x000e640000000800 */
[----:B-1----:R1:W-:Y:S02]  /*9260*/  SYNCS.ARRIVE.TRANS64.RED.A0TR RZ, [UR13+0x58], R4 ;  /* 0x00005804ffff79a7 */ /* 0x0023e4000830040d */
.L_x_204:
[----:B------:R-:W-:Y:S05]  /*9270*/  BSYNC B0 ;  /* 0x0000000000007941 */ /* 0x000fea0003800000 */
.L_x_203:
[----:B------:R-:W-:Y:S05]  /*9280*/  @!P2 BRA `(.L_x_206) ;  /* 0x000000000004a947 */ /* 0x000fea0003800000 */
[----:B------:R-:W-:Y:S01]  /*9290*/  BPT.TRAP 0x1 ;  /* 0x000000040000795c */ /* 0x000fe20000300000 */
.L_x_206:
[----:B------:R-:W-:Y:S01]  /*92a0*/  IADD3 R16, P0, R16, UR40, RZ ;  /* 0x0000002810107c10 */ /* 0x000fe2000ff1e0ff */
[----:B------:R-:W-:Y:S01]  /*92b0*/  SYNCS.ARRIVE.TRANS64.RED.A1T0 RZ, [UR29], RZ ;  /* 0x000000ffffff79a7 */ /* 0x000fe2000810041d */
[----:B-1----:R-:W-:Y:S01]  /*92c0*/  PRMT R4, RZ, 0x7610, R4 ;  /* 0x00007610ff047816 */ /* 0x002fe20000000004 */
[----:B------:R-:W-:Y:S01]  /*92d0*/  IMAD.MOV.U32 R20, RZ, RZ, -0x1 ;  /* 0xffffffffff147424 */ /* 0x000fe200078e00ff */
[----:B------:R-:W-:Y:S01]  /*92e0*/  IADD3.X R17, R17, UR38, RZ, P0, !PT ;  /* 0x0000002611117c10 */ /* 0x000fe200087fe4ff */
[----:B------:R-:W-:Y:S01]  /*92f0*/  IMAD.MOV.U32 R13, RZ, RZ, -0x1 ;  /* 0xffffffffff0d7424 */ /* 0x000fe200078e00ff */
[----:B------:R-:W-:Y:S02]  /*9300*/  ISETP.GE.U32.AND P0, PT, R16, UR6, PT ;  /* 0x0000000610007c0c */ /* 0x000fe4000bf06070 */
[----:B------:R-:W-:Y:S02]  /*9310*/  MOV R12, 0xffffffff ;  /* 0xffffffff000c7802 */ /* 0x000fe40000000f00 */
[----:B------:R-:W-:-:S13]  /*9320*/  ISETP.GE.U32.AND.EX P0, PT, R17, UR7, PT, P0 ;  /* 0x0000000711007c0c */ /* 0x000fda000bf06100 */
[----:B------:R-:W-:Y:S05]  /*9330*/  @P0 BRA `(.L_x_207) ;  /* 0x0000000400580947 */ /* 0x000fea0003800000 */
[----:B------:R-:W1:Y:S01]  /*9340*/  S2R R15, SR_CTAID.X ;  /* 0x00000000000f7919 */ /* 0x000e620000002500 */
[----:B------:R-:W5:Y:S01]  /*9350*/  LDC.64 R12, c[0x0][0x8d0] ;  /* 0x00023400ff0c7b82 */ /* 0x000f620000000a00 */
[----:B------:R-:W-:Y:S01]  /*9360*/  ULDC UR8, c[0x0][0x150] ;  /* 0x0000540000087ab9 */ /* 0x000fe20000000800 */
[----:B------:R-:W-:Y:S01]  /*9370*/  IMAD.MOV.U32 R7, RZ, RZ, R16 ;  /* 0x000000ffff077224 */ /* 0x000fe200078e0010 */
[----:B------:R-:W2:Y:S01]  /*9380*/  S2R R18, SR_CTAID.Y ;  /* 0x0000000000127919 */ /* 0x000ea20000002600 */
[----:B------:R-:W-:-:S04]  /*9390*/  IMAD.MOV.U32 R21, RZ, RZ, R17 ;  /* 0x000000ffff157224 */ /* 0x000fc800078e0011 */
[----:B------:R-:W2:Y:S08]  /*93a0*/  LDC R22, c[0x0][0x144] ;  /* 0x00005100ff167b82 */ /* 0x000eb00000000800 */
[----:B------:R-:W3:Y:S01]  /*93b0*/  LDC R20, c[0x0][0x8d8] ;  /* 0x00023600ff147b82 */ /* 0x000ee20000000800 */
[----:B-----5:R-:W-:-:S04]  /*93c0*/  ISETP.NE.U32.AND P0, PT, R12, RZ, PT ;  /* 0x000000ff0c00720c */ /* 0x020fc80003f05070 */
[----:B------:R-:W-:Y:S02]  /*93d0*/  ISETP.NE.AND.EX P0, PT, R13, RZ, PT, P0 ;  /* 0x000000ff0d00720c */ /* 0x000fe40003f05300 */
[----:B-1----:R-:W-:Y:S02]  /*93e0*/  I2FP.F32.U32 R4, R15 ;  /* 0x0000000f00047245 */ /* 0x002fe40000201000 */
[----:B--2---:R-:W-:-:S03]  /*93f0*/  I2FP.F32.U32 R23, R18 ;  /* 0x0000001200177245 */ /* 0x004fc60000201000 */
[----:B------:R-:W-:-:S04]  /*9400*/  FMUL R4, R4, UR8 ;  /* 0x0000000804047c20 */ /* 0x000fc80008400000 */
[----:B------:R1:W2:Y:S02]  /*9410*/  F2I.U32.TRUNC.NTZ R14, R4 ;  /* 0x00000004000e7305 */ /* 0x0002a4000020f000 */
[----:B---3--:R-:W-:Y:S05]  /*9420*/  @!P0 BRA `(.L_x_208) ;  /* 0x0000000000308947 */ /* 0x008fea0003800000 */
[----:B----4-:R-:W3:Y:S02]  /*9430*/  LDC R5, c[0x0][0x8dc] ;  /* 0x00023700ff057b82 */ /* 0x010ee40000000800 */
[----:B---3--:R-:W-:-:S05]  /*9440*/  IADD3 R5, P0, R16, R5, RZ ;  /* 0x0000000510057210 */ /* 0x008fca0007f1e0ff */
[----:B------:R-:W-:-:S04]  /*9450*/  IMAD.X R21, RZ, RZ, R17, P0 ;  /* 0x000000ffff157224 */ /* 0x000fc800000e0611 */
[----:B------:R-:W-:-:S04]  /*9460*/  IMAD.WIDE.U32 R6, R21, R12, RZ ;  /* 0x0000000c15067225 */ /* 0x000fc800078e00ff */
[----:B------:R-:W-:-:S04]  /*9470*/  IMAD.WIDE.U32 R6, P0, R5, R13, R6 ;  /* 0x0000000d05067225 */ /* 0x000fc80007800006 */
[----:B-1----:R-:W-:-:S04]  /*9480*/  IMAD.WIDE.U32 R4, R5, R12, RZ ;  /* 0x0000000c05047225 */ /* 0x002fc800078e00ff */
[----:B------:R-:W-:Y:S01]  /*9490*/  IMAD.MOV.U32 R4, RZ, RZ, R7 ;  /* 0x000000ffff047224 */ /* 0x000fe200078e0007 */
[----:B------:R-:W-:Y:S02]  /*94a0*/  IADD3 RZ, P1, R5, R6, RZ ;  /* 0x0000000605ff7210 */ /* 0x000fe40007f3e0ff */
[----:B------:R-:W-:-:S03]  /*94b0*/  IADD3.X R5, RZ, RZ, RZ, P0, !PT ;  /* 0x000000ffff057210 */ /* 0x000fc600007fe4ff */
[----:B------:R-:W-:-:S04]  /*94c0*/  IMAD.WIDE.U32.X R4, R21, R13, R4, P1 ;  /* 0x0000000d15047225 */ /* 0x000fc800008e0404 */
[----:B------:R-:W-:Y:S02]  /*94d0*/  IMAD.MOV.U32 R7, RZ, RZ, R4 ;  /* 0x000000ffff077224 */ /* 0x000fe400078e0004 */
[----:B------:R-:W-:-:S07]  /*94e0*/  IMAD.MOV.U32 R21, RZ, RZ, R5 ;  /* 0x000000ffff157224 */ /* 0x000fce00078e0005 */
.L_x_208:
[----:B------:R-:W-:Y:S01]  /*94f0*/  ULDC UR8, c[0x0][0x154] ;  /* 0x0000550000087ab9 */ /* 0x000fe20000000800 */
[----:B------:R-:W3:Y:S01]  /*9500*/  LDC R13, c[0x0][0x148] ;  /* 0x00005200ff0d7b82 */ /* 0x000ee20000000800 */
[----:B------:R-:W-:Y:S01]  /*9510*/  FMUL R23, R23, UR8 ;  /* 0x0000000817177c20 */ /* 0x000fe20008400000 */
[----:B------:R-:W-:Y:S02]  /*9520*/  ISETP.NE.AND P2, PT, R2, 0x1, PT ;  /* 0x000000010200780c */ /* 0x000fe40003f45270 */
[----:B--2---:R-:W-:Y:S02]  /*9530*/  IADD3 R6, -R14, RZ, RZ ;  /* 0x000000ff0e067210 */ /* 0x004fe40007ffe1ff */
[-CC-:B------:R-:W-:Y:S01]  /*9540*/  SHF.R.U64 R14, R7, R20.reuse, R21.reuse ;  /* 0x00000014070e7219 */ /* 0x180fe20000001215 */
[----:B------:R-:W2:Y:S01]  /*9550*/  F2I.U32.TRUNC.NTZ R23, R23 ;  /* 0x0000001700177305 */ /* 0x000ea2000020f000 */
[----:B-1--4-:R-:W1:Y:S01]  /*9560*/  LDC.64 R4, c[0x0][0x8c8] ;  /* 0x00023200ff047b82 */ /* 0x012e620000000a00 */
[----:B------:R-:W-:Y:S01]  /*9570*/  SHF.R.U32.HI R20, RZ, R20, R21 ;  /* 0x00000014ff147219 */ /* 0x000fe20000011615 */
[----:B------:R-:W-:Y:S01]  /*9580*/  IMAD R15, R22, R6, R15 ;  /* 0x00000006160f7224 */ /* 0x000fe200078e020f */
[----:B------:R-:W-:-:S05]  /*9590*/  IADD3 R21, P0, RZ, -R14, RZ ;  /* 0x8000000eff157210 */ /* 0x000fca0007f1e0ff */
[----:B------:R-:W-:Y:S01]  /*95a0*/  IMAD.X R7, RZ, RZ, ~R20, P0 ;  /* 0x000000ffff077224 */ /* 0x000fe200000e0e14 */
[----:B------:R-:W4:Y:S01]  /*95b0*/  LDC R24, c[0x0][0x8c0] ;  /* 0x00023000ff187b82 */ /* 0x000f220000000800 */
[----:B--2---:R-:W-:-:S07]  /*95c0*/  IMAD.MOV R12, RZ, RZ, -R23 ;  /* 0x000000ffff0c7224 */ /* 0x004fce00078e0a17 */
[----:B------:R-:W2:Y:S01]  /*95d0*/  LDC R27, c[0x0][0x900] ;  /* 0x00024000ff1b7b82 */ /* 0x000ea20000000800 */
[----:B---3--:R-:W-:Y:S02]  /*95e0*/  @P2 IMAD R15, R13, R12, R18 ;  /* 0x0000000c0d0f2224 */ /* 0x008fe400078e0212 */
[----:B-1----:R-:W-:-:S05]  /*95f0*/  IMAD R6, R7, R4, RZ ;  /* 0x0000000407067224 */ /* 0x002fca00078e02ff */
[----:B------:R-:W1:Y:S01]  /*9600*/  LDC.64 R12, c[0x0][0x8e8] ;  /* 0x00023a00ff0c7b82 */ /* 0x000e620000000a00 */
[C---:B------:R-:W-:Y:S02]  /*9610*/  IMAD R7, R21.reuse, R5, R6 ;  /* 0x0000000515077224 */ /* 0x040fe400078e0206 */
[----:B------:R-:W-:-:S05]  /*9620*/  IMAD.WIDE.U32 R4, R21, R4, R16 ;  /* 0x0000000415047225 */ /* 0x000fca00078e0010 */
[----:B------:R-:W3:Y:S01]  /*9630*/  LDC R6, c[0x0][0x8b0] ;  /* 0x00022c00ff067b82 */ /* 0x000ee20000000800 */
[----:B------:R-:W-:-:S05]  /*9640*/  IMAD.IADD R5, R5, 0x1, R7 ;  /* 0x0000000105057824 */ /* 0x000fca00078e0207 */
[-CC-:B----4-:R-:W-:Y:S02]  /*9650*/  SHF.R.U64 R22, R4, R24.reuse, R5.reuse ;  /* 0x0000001804167219 */ /* 0x190fe40000001205 */
[----:B------:R-:W4:Y:S01]  /*9660*/  LDC R25, c[0x0][0x8f0] ;  /* 0x00023c00ff197b82 */ /* 0x000f220000000800 */
[----:B------:R-:W-:-:S07]  /*9670*/  SHF.R.U32.HI R5, RZ, R24, R5 ;  /* 0x00000018ff057219 */ /* 0x000fce0000011605 */
[----:B------:R-:W4:Y:S01]  /*9680*/  LDC R21, c[0x0][0x8e0] ;  /* 0x00023800ff157b82 */ /* 0x000f220000000800 */
[----:B-1----:R-:W-:-:S04]  /*9690*/  ISETP.NE.U32.AND P0, PT, R12, RZ, PT ;  /* 0x000000ff0c00720c */ /* 0x002fc80003f05070 */
[----:B------:R-:W-:-:S03]  /*96a0*/  ISETP.NE.AND.EX P0, PT, R13, RZ, PT, P0 ;  /* 0x000000ff0d00720c */ /* 0x000fc60003f05300 */
[----:B------:R-:W1:Y:S01]  /*96b0*/  LDC R20, c[0x0][0x8b8] ;  /* 0x00022e00ff147b82 */ /* 0x000e620000000800 */
[-CC-:B---3--:R-:W-:Y:S02]  /*96c0*/  SHF.R.U64 R23, R22, R6.reuse, R5.reuse ;  /* 0x0000000616177219 */ /* 0x188fe40000001205 */
[----:B------:R-:W-:-:S04]  /*96d0*/  SHF.R.U32.HI R4, RZ, R6, R5 ;  /* 0x00000006ff047219 */ /* 0x000fc80000011605 */
[-CC-:B--2---:R-:W-:Y:S01]  /*96e0*/  SHF.R.U64 R24, R23, R27.reuse, R4.reuse ;  /* 0x0000001b17187219 */ /* 0x184fe20000001204 */
[----:B------:R-:W2:Y:S01]  /*96f0*/  LDC R18, c[0x0][0x8a8] ;  /* 0x00022a00ff127b82 */ /* 0x000ea20000000800 */
[----:B------:R-:W-:Y:S02]  /*9700*/  SHF.R.U32.HI R27, RZ, R27, R4 ;  /* 0x0000001bff1b7219 */ /* 0x000fe40000011604 */
[----:B------:R-:W-:-:S03]  /*9710*/  MOV R4, R24 ;  /* 0x0000001800047202 */ /* 0x000fc60000000f00 */
[----:B------:R-:W-:Y:S01]  /*9720*/  IMAD.MOV.U32 R5, RZ, RZ, R27 ;  /* 0x000000ffff057224 */ /* 0x000fe200078e001b */
[----:B------:R-:W-:Y:S06]  /*9730*/  @!P0 BRA `(.L_x_209) ;  /* 0x0000000000288947 */ /* 0x000fec0003800000 */
[----:B------:R-:W3:Y:S02]  /*9740*/  LDC R5, c[0x0][0x8f4] ;  /* 0x00023d00ff057b82 */ /* 0x000ee40000000800 */
[----:B---3--:R-:W-:-:S05]  /*9750*/  IADD3 R5, P0, R24, R5, RZ ;  /* 0x0000000518057210 */ /* 0x008fca0007f1e0ff */
[----:B------:R-:W-:-:S04]  /*9760*/  IMAD.X R27, RZ, RZ, R27, P0 ;  /* 0x000000ffff1b7224 */ /* 0x000fc800000e061b */
[----:B------:R-:W-:-:S04]  /*9770*/  IMAD.WIDE.U32 R6, R27, R12, RZ ;  /* 0x0000000c1b067225 */ /* 0x000fc800078e00ff */
[----:B------:R-:W-:-:S04]  /*9780*/  IMAD.WIDE.U32 R6, P0, R5, R13, R6 ;  /* 0x0000000d05067225 */ /* 0x000fc80007800006 */
[----:B------:R-:W-:Y:S01]  /*9790*/  IMAD.WIDE.U32 R4, R5, R12, RZ ;  /* 0x0000000c05047225 */ /* 0x000fe200078e00ff */
[----:B------:R-:W-:-:S04]  /*97a0*/  MOV R4, R7 ;  /* 0x0000000700047202 */ /* 0x000fc80000000f00 */
[----:B------:R-:W-:Y:S01]  /*97b0*/  IADD3 RZ, P1, R5, R6, RZ ;  /* 0x0000000605ff7210 */ /* 0x000fe20007f3e0ff */
[----:B------:R-:W-:-:S04]  /*97c0*/  IMAD.X R5, RZ, RZ, RZ, P0 ;  /* 0x000000ffff057224 */ /* 0x000fc800000e06ff */
[----:B------:R-:W-:-:S08]  /*97d0*/  IMAD.WIDE.U32.X R4, R27, R13, R4, P1 ;  /* 0x0000000d1b047225 */ /* 0x000fd000008e0404 */
.L_x_209:
[----:B----4-:R-:W-:Y:S01]  /*97e0*/  SHF.R.U64 R25, R4, R25, R5 ;  /* 0x0000001904197219 */ /* 0x010fe20000001205 */
[----:B------:R-:W-:Y:S01]  /*97f0*/  IMAD.MOV.U32 R12, RZ, RZ, R14 ;  /* 0x000000ffff0c7224 */ /* 0x000fe200078e000e */
[----:B------:R-:W-:Y:S02]  /*9800*/  LOP3.LUT R23, R23, R8, RZ, 0xc0, !PT ;  /* 0x0000000817177212 */ /* 0x000fe400078ec0ff */
[----:B------:R-:W-:Y:S01]  /*9810*/  LOP3.LUT R22, R22, R3, RZ, 0xc0, !PT ;  /* 0x0000000316167212 */ /* 0x000fe200078ec0ff */
[----:B------:R-:W-:Y:S02]  /*9820*/  IMAD.MOV R4, RZ, RZ, -R25 ;  /* 0x000000ffff047224 */ /* 0x000fe400078e0a19 */
[----:B------:R-:W-:Y:S02]  /*9830*/  IMAD R23, R0, R25, R23 ;  /* 0x0000001900177224 */ /* 0x000fe400078e0217 */
[----:B------:R-:W-:Y:S02]  /*9840*/  IMAD R21, R4, R21, R24 ;  /* 0x0000001504157224 */ /* 0x000fe400078e0218 */
[----:B-1----:R-:W-:-:S02]  /*9850*/  IMAD R20, R23, R20, R15 ;  /* 0x0000001417147224 */ /* 0x002fc400078e020f */
[----:B--2---:R-:W-:Y:S02]  /*9860*/  IMAD R21, R21, R18, R22 ;  /* 0x0000001215157224 */ /* 0x004fe400078e0216 */
[----:B------:R-:W-:-:S03]  /*9870*/  IMAD.MOV.U32 R4, RZ, RZ, 0x1 ;  /* 0x00000001ff047424 */ /* 0x000fc600078e00ff */
[----:B------:R-:W-:Y:S02]  /*9880*/  SEL R13, R21, R20, !P2 ;  /* 0x00000014150d7207 */ /* 0x000fe40005000000 */
[----:B------:R-:W-:-:S07]  /*9890*/  SEL R20, R20, R21, !P2 ;  /* 0x0000001514147207 */ /* 0x000fce0005000000 */
.L_x_207:
[----:B------:R-:W-:-:S13]  /*98a0*/  LOP3.LUT P0, RZ, R4, 0xff, RZ, 0xc0, !PT ;  /* 0x000000ff04ff7812 */ /* 0x000fda000780c0ff */
[----:B------:R-:W-:Y:S05]  /*98b0*/  @P0 BRA `(.L_x_210) ;  /* 0xffffffe800ec0947 */ /* 0x000fea000383ffff */
.L_x_154:
[----:B------:R-:W-:-:S13]  /*98c0*/  ELECT P0, URZ, PT ;  /* 0x00000000003f782f */ /* 0x000fda0003800000 */
[----:B------:R-:W-:Y:S05]  /*98d0*/  @!P0 BRA `(.L_x_14) ;  /* 0x00000010005c8947 */ /* 0x000fea0003800000 */
[----:B------:R-:W-:-:S04]  /*98e0*/  LOP3.LUT R19, R19, 0x2, RZ, 0xfc, !PT ;  /* 0x0000000213137812 */ /* 0x000fc800078efcff */
[----:B------:R-:W-:-:S13]  /*98f0*/  ISETP.NE.AND P1, PT, R19, 0x3, PT ;  /* 0x000000031300780c */ /* 0x000fda0003f25270 */
[----:B------:R-:W-:Y:S05]  /*9900*/  @!P1 BRA `(.L_x_211) ;  /* 0x0000000000049947 */ /* 0x000fea0003800000 */
[----:B-1----:R-:W-:Y:S01]  /*9910*/  BPT.TRAP 0x1 ;  /* 0x000000040000795c */ /* 0x002fe20000300000 */
.L_x_211:
[----:B-1----:R-:W-:Y:S01]  /*9920*/  MOV R0, 0x400 ;  /* 0x0000040000007802 */ /* 0x002fe20000000f00 */
[----:B------:R-:W-:Y:S01]  /*9930*/  IMAD.MOV.U32 R2, RZ, RZ, 0x1 ;  /* 0x00000001ff027424 */ /* 0x000fe200078e00ff */
[----:B------:R-:W-:-:S04]  /*9940*/  MOV R3, UR37 ;  /* 0x0000002500037c02 */ /* 0x000fc80008000f00 */
[----:B------:R-:W-:Y:S02]  /*9950*/  LEA R0, R3, R0, 0x18 ;  /* 0x0000000003007211 */ /* 0x000fe400078ec0ff */
[----:B------:R-:W-:-:S04]  /*9960*/  SHF.L.U32 R3, R2, 0x1f, RZ ;  /* 0x0000001f02037819 */ /* 0x000fc800000006ff */
[----:B------:R-:W1:Y:S02]  /*9970*/  SYNCS.PHASECHK.TRANS64.TRYWAIT P0, [R0+URZ+0x60], R3 ;  /* 0x00006003000075a7 */ /* 0x000e64000800017f */
[----:B-1----:R-:W-:Y:S05]  /*9980*/  @!P0 BRA `(.L_x_212) ;  /* 0x0000001400e08947 */ /* 0x002fea0003800000 */
.L_x_253:
[----:B------:R-:W-:Y:S05]  /*9990*/  @!P1 BRA `(.L_x_213) ;  /* 0x0000000000049947 */ /* 0x000fea0003800000 */
[----:B------:R-:W-:Y:S01]  /*99a0*/  BPT.TRAP 0x1 ;  /* 0x000000040000795c */ /* 0x000fe20000300000 */
.L_x_213:
[----:B------:R-:W1:Y:S02]  /*99b0*/  SYNCS.PHASECHK.TRANS64.TRYWAIT P0, [R0+URZ+0x68], R3 ;  /* 0x00006803000075a7 */ /* 0x000e64000800017f */
[----:B-1----:R-:W-:Y:S05]  /*99c0*/  @!P0 BRA `(.L_x_214) ;  /* 0x0000001400e48947 */ /* 0x002fea0003800000 */
.L_x_254:
[----:B------:R-:W-:Y:S05]  /*99d0*/  @!P1 BRA `(.L_x_215) ;  /* 0x0000000000049947 */ /* 0x000fea0003800000 */
[----:B------:R-:W-:Y:S01]  /*99e0*/  BPT.TRAP 0x1 ;  /* 0x000000040000795c */ /* 0x000fe20000300000 */
.L_x_215:
[----:B------:R-:W1:Y:S02]  /*99f0*/  SYNCS.PHASECHK.TRANS64.TRYWAIT P0, [R0+URZ+0x70], R3 ;  /* 0x00007003000075a7 */ /* 0x000e64000800017f */
[----:B-1----:R-:W-:Y:S05]  /*9a00*/  @!P0 BRA `(.L_x_216) ;  /* 0x0000001400e88947 */ /* 0x002fea0003800000 */
.L_x_255:
[----:B------:R-:W-:Y:S05]  /*9a10*/  @!P1 BRA `(.L_x_217) ;  /* 0x0000000000049947 */ /* 0x000fea0003800000 */
[----:B------:R-:W-:Y:S01]  /*9a20*/  BPT.TRAP 0x1 ;  /* 0x000000040000795c */ /* 0x000fe20000300000 */
.L_x_217:
[----:B------:R-:W-:-:S05]  /*9a30*/  IMAD.MOV.U32 R3, RZ, RZ, 0x1 ;  /* 0x00000001ff037424 */ /* 0x000fca00078e00ff */
[----:B------:R-:W-:-:S07]  /*9a40*/  SHF.L.U32 R3, R3, 0x1f, RZ ;  /* 0x0000001f03037819 */ /* 0x000fce00000006ff */
.L_x_218:
[----:B------:R1:W1:Y:S02]  /*9a50*/  SYNCS.PHASECHK.TRANS64.TRYWAIT P0, [R0+URZ+0x78], R3 ;  /* 0x00007803000075a7 */ /* 0x000264000800017f */
[----:B-1----:R-:W-:Y:S05]  /*9a60*/  @!P0 NANOSLEEP.SYNCS 0x989680 ;  /* 0x009896800000895d */ /* 0x002fea0003900000 */
[----:B------:R-:W1:Y:S02]  /*9a70*/  @!P0 SYNCS.PHASECHK.TRANS64 P0, [R0+URZ+0x78], R3 ;  /* 0x00007803000085a7 */ /* 0x000e64000800007f */
[----:B-1----:R-:W-:Y:S05]  /*9a80*/  @P0 BRA `(.L_x_14) ;  /* 0x0000000c00f00947 */ /* 0x002fea0003800000 */
[----:B------:R-:W-:Y:S05]  /*9a90*/  BRA `(.L_x_218) ;  /* 0xfffffffc00ec7947 */ /* 0x000fea000383ffff */
.L_x_149:
[----:B------:R-:W-:Y:S01]  /*9aa0*/  LOP3.LUT P0, RZ, R8, 0xff, RZ, 0xc0, !PT ;  /* 0x000000ff08ff7812 */ /* 0x000fe2000780c0ff */
[----:B------:R-:W-:Y:S01]  /*9ab0*/  IMAD.MOV.U32 R10, RZ, RZ, 0x1 ;  /* 0x00000001ff0a7424 */ /* 0x000fe200078e00ff */
[----:B------:R-:W-:-:S11]  /*9ac0*/  MOV R9, RZ ;  /* 0x000000ff00097202 */ /* 0x000fd60000000f00 */
[----:B------:R-:W-:Y:S05]  /*9ad0*/  @!P0 BRA `(.L_x_219) ;  /* 0x0000000c00288947 */ /* 0x000fea0003800000 */
[----:B------:R-:W2:Y:S01]  /*9ae0*/  LDC R0, c[0x0][0x28c] ;  /* 0x0000a300ff007b82 */ /* 0x000ea20000000800 */
[----:B------:R-:W-:Y:S01]  /*9af0*/  ULDC UR7, c[0x0][0x900] ;  /* 0x0002400000077ab9 */ /* 0x000fe20000000800 */
[----:B------:R-:W-:Y:S01]  /*9b00*/  UMOV UR8, 0xffffffff ;  /* 0xffffffff00087882 */ /* 0x000fe20000000000 */
[----:B------:R-:W-:Y:S01]  /*9b10*/  BSSY B0, `(.L_x_219) ;  /* 0x00000c6000007945 */ /* 0x000fe20003800000 */
[----:B-1----:R-:W-:Y:S01]  /*9b20*/  USHF.L.U32 UR4, UR37, 0x6, URZ ;  /* 0x0000000625047899 */ /* 0x002fe2000800063f */
[----:B------:R-:W-:Y:S01]  /*9b30*/  LOP3.LUT R11, R22, 0x2, RZ, 0xfc, !PT ;  /* 0x00000002160b7812 */ /* 0x000fe200078efcff */
[----:B------:R-:W-:Y:S01]  /*9b40*/  USHF.L.U32 UR5, UR37, 0xc, URZ ;  /* 0x0000000c25057899 */ /* 0x000fe2000800063f */
[----:B------:R-:W-:Y:S01]  /*9b50*/  MOV R10, 0x1 ;  /* 0x00000001000a7802 */ /* 0x000fe20000000f00 */
[----:B------:R-:W-:Y:S01]  /*9b60*/  USHF.L.U32 UR8, UR8, UR7, URZ ;  /* 0x0000000708087299 */ /* 0x000fe2000800063f */
[----:B------:R-:W-:Y:S01]  /*9b70*/  IMAD.MOV.U32 R9, RZ, RZ, RZ ;  /* 0x000000ffff097224 */ /* 0x000fe200078e00ff */
[----:B------:R-:W-:Y:S01]  /*9b80*/  ULDC UR6, c[0x0][0x8a8] ;  /* 0x00022a0000067ab9 */ /* 0x000fe20000000800 */
[----:B------:R-:W-:Y:S01]  /*9b90*/  UMOV UR9, 0x1 ;  /* 0x0000000100097882 */ /* 0x000fe20000000000 */
[----:B------:R-:W-:-:S02]  /*9ba0*/  ULOP3.LUT UR4, UR4, 0x40, URZ, 0xc0, !UPT ;  /* 0x0000004004047892 */ /* 0x000fc4000f8ec03f */
[----:B------:R-:W-:Y:S02]  /*9bb0*/  ULOP3.LUT UR5, UR5, 0x1000, URZ, 0xc0, !UPT ;  /* 0x0000100005057892 */ /* 0x000fe4000f8ec03f */
[----:B------:R-:W-:Y:S02]  /*9bc0*/  UIADD3 UR17, UR6, -0x1, URZ ;  /* 0xffffffff06117890 */ /* 0x000fe4000fffe03f */
[----:B------:R-:W-:Y:S02]  /*9bd0*/  USHF.L.U32 UR19, UR9, UR7, URZ ;  /* 0x0000000709137299 */ /* 0x000fe4000800063f */
[----:B------:R-:W-:Y:S01]  /*9be0*/  ULOP3.LUT UR18, URZ, UR8, URZ, 0x33, !UPT ;  /* 0x000000083f127292 */ /* 0x000fe2000f8e333f */
[----:B------:R-:W-:Y:S01]  /*9bf0*/  ULDC.64 UR22, c[0x0][0x198] ;  /* 0x0000660000167ab9 */ /* 0x000fe20000000a00 */
[----:B--2---:R-:W-:-:S05]  /*9c00*/  VIADD R0, R0, 0x3f ;  /* 0x0000003f00007836 */ /* 0x004fca0000000000 */
[----:B------:R-:W-:-:S04]  /*9c10*/  SHF.R.S32.HI R3, RZ, 0x1f, R0 ;  /* 0x0000001fff037819 */ /* 0x000fc80000011400 */
[----:B------:R-:W-:Y:S01]  /*9c20*/  LEA.HI R3, R3, R0, RZ, 0x6 ;  /* 0x0000000003037211 */ /* 0x000fe200078f30ff */
[----:B------:R-:W-:-:S03]  /*9c30*/  IMAD.MOV.U32 R0, RZ, RZ, 0x1 ;  /* 0x00000001ff007424 */ /* 0x000fc600078e00ff */
[--C-:B------:R-:W-:Y:S02]  /*9c40*/  SHF.R.S32.HI R8, RZ, 0x6, R3.reuse ;  /* 0x00000006ff087819 */ /* 0x100fe40000011403 */
[----:B------:R-:W-:-:S03]  /*9c50*/  PRMT R3, R0, 0x7610, R3 ;  /* 0x0000761000037816 */ /* 0x000fc60000000003 */
[----:B------:R-:W-:-:S07]  /*9c60*/  VIADD R0, R8, 0x1 ;  /* 0x0000000108007836 */ /* 0x000fce0000000000 */
.L_x_230:
[----:B------:R-:W-:-:S03]  /*9c70*/  UMOV UR6, 0xffffffff ;  /* 0xffffffff00067882 */ /* 0x000fc60000000000 */
[----:B------:R-:W-:Y:S05]  /*9c80*/  BRA.DIV UR6, `(.L_x_220) ;  /* 0x00000016065c7947 */ /* 0x000fea000b800000 */
[----:B------:R-:W-:-:S13]  /*9c90*/  ELECT P6, URZ, PT ;  /* 0x00000000003f782f */ /* 0x000fda00038c0000 */
.L_x_258:
[----:B------:R-:W1:Y:S01]  /*9ca0*/  LDC R4, c[0x0][0x28c] ;  /* 0x0000a300ff047b82 */ /* 0x000e620000000800 */
[----:B------:R-:W-:Y:S01]  /*9cb0*/  BSSY B1, `(.L_x_221) ;  /* 0x0000038000017945 */ /* 0x000fe20003800000 */
[----:B-1----:R-:W-:-:S13]  /*9cc0*/  ISETP.LT.OR P6, PT, R4, 0x1, !P6 ;  /* 0x000000010400780c */ /* 0x002fda00077c1670 */
[----:B------:R-:W-:Y:S05]  /*9cd0*/  @P6 BRA `(.L_x_222) ;  /* 0x0000000000d46947 */ /* 0x000fea0003800000 */
[----:B------:R-:W-:Y:S01]  /*9ce0*/  LEA R15, R13, UR4, 0x7 ;  /* 0x000000040d0f7c11 */ /* 0x000fe2000f8e38ff */
[----:B------:R-:W-:Y:S01]  /*9cf0*/  IMAD.MOV.U32 R21, RZ, RZ, RZ ;  /* 0x000000ffff157224 */ /* 0x000fe200078e00ff */
[----:B------:R-:W-:Y:S01]  /*9d00*/  SHF.L.U32 R20, R20, 0x8, RZ ;  /* 0x0000000814147819 */ /* 0x000fe200000006ff */
[----:B------:R-:W-:Y:S01]  /*9d10*/  IMAD.MOV.U32 R4, RZ, RZ, R0 ;  /* 0x000000ffff047224 */ /* 0x000fe200078e0000 */
[----:B------:R-:W-:Y:S01]  /*9d20*/  MOV R5, R10 ;  /* 0x0000000a00057202 */ /* 0x000fe20000000f00 */
[----:B------:R-:W-:-:S07]  /*9d30*/  IMAD.MOV.U32 R6, RZ, RZ, R9 ;  /* 0x000000ffff067224 */ /* 0x000fce00078e0009 */
.L_x_225:
[----:B------:R-:W1:Y:S01]  /*9d40*/  S2R R14, SR_CgaCtaId ;  /* 0x00000000000e7919 */ /* 0x000e620000008800 */
[----:B------:R-:W-:Y:S02]  /*9d50*/  MOV R7, 0x400 ;  /* 0x0000040000077802 */ /* 0x000fe40000000f00 */
[----:B------:R-:W-:-:S13]  /*9d60*/  LOP3.LUT P1, RZ, R18, 0x7f, RZ, 0xc0, !PT ;  /* 0x0000007f12ff7812 */ /* 0x000fda000782c0ff */
[----:B------:R-:W2:Y:S01]  /*9d70*/  @!P1 LDC R13, c[0x0][0x500] ;  /* 0x00014000ff0d9b82 */ /* 0x000ea20000000800 */
[----:B-1----:R-:W-:Y:S02]  /*9d80*/  LEA R19, R14, R7, 0x18 ;  /* 0x000000070e137211 */ /* 0x002fe400078ec0ff */
[----:B------:R-:W-:-:S03]  /*9d90*/  SHF.L.U32 R7, R5, 0x1f, RZ ;  /* 0x0000001f05077819 */ /* 0x000fc600000006ff */
[----:B------:R-:W-:-:S04]  /*9da0*/  IMAD R14, R6, 0x8, R19 ;  /* 0x00000008060e7824 */ /* 0x000fc800078e0213 */
[----:B------:R-:W1:Y:S02]  /*9db0*/  SYNCS.PHASECHK.TRANS64.TRYWAIT P0, [R14+URZ+0x20], R7 ;  /* 0x000020070e0075a7 */ /* 0x000e64000800017f */
[----:B-12---:R-:W-:Y:S05]  /*9dc0*/  @!P0 BRA `(.L_x_223) ;  /* 0x00000014002c8947 */ /* 0x006fea0003800000 */
.L_x_259:
[----:B-1----:R-:W-:Y:S01]  /*9dd0*/  PRMT R7, R11, 0x9910, RZ ;  /* 0x000099100b077816 */ /* 0x002fe200000000ff */
[----:B------:R1:W-:Y:S03]  /*9de0*/  @!P1 SYNCS.ARRIVE.TRANS64 RZ, [R14+URZ], R13 ;  /* 0x0000000d0eff99a7 */ /* 0x0003e6000800003f */
[----:B------:R-:W-:-:S13]  /*9df0*/  ISETP.NE.AND P0, PT, R7, 0x2, PT ;  /* 0x000000020700780c */ /* 0x000fda0003f05270 */
[----:B-1----:R-:W-:Y:S05]  /*9e00*/  @P0 BRA `(.L_x_224) ;  /* 0x0000000000040947 */ /* 0x002fea0003800000 */
[----:B------:R-:W-:Y:S01]  /*9e10*/  BPT.TRAP 0x1 ;  /* 0x000000040000795c */ /* 0x000fe20000300000 */
.L_x_224:
[C---:B------:R-:W-:Y:S01]  /*9e20*/  LEA R7, R6.reuse, UR5, 0xd ;  /* 0x0000000506077c11 */ /* 0x040fe2000f8e68ff */
[----:B------:R-:W-:Y:S01]  /*9e30*/  UIADD3 UR6, UP0, UR22, 0xf0, URZ ;  /* 0x000000f016067890 */ /* 0x000fe2000ff1e03f */
[----:B------:R-:W-:Y:S01]  /*9e40*/  LEA R13, R6, R19, 0xf ;  /* 0x00000013060d7211 */ /* 0x000fe200078e78ff */
[----:B------:R-:W-:Y:S01]  /*9e50*/  UIADD3 UR24, UP1, UR22, 0x1f0, URZ ;  /* 0x000001f016187890 */ /* 0x000fe2000ff3e03f */
[----:B------:R-:W-:Y:S01]  /*9e60*/  R2UR UR9, R14 ;  /* 0x000000000e0972ca */ /* 0x000fe200000e0000 */
[----:B------:R-:W-:Y:S01]  /*9e70*/  IMAD R7, R7, 0x2, R19 ;  /* 0x0000000207077824 */ /* 0x000fe200078e0213 */
[----:B------:R-:W-:Y:S01]  /*9e80*/  R2UR UR7, R13 ;  /* 0x000000000d0772ca */ /* 0x000fe200000e0000 */
[----:B------:R-:W-:Y:S01]  /*9e90*/  VIADD R6, R6, 0x1 ;  /* 0x0000000106067836 */ /* 0x000fe20000000000 */
[----:B------:R-:W-:Y:S01]  /*9ea0*/  R2UR UR11, R20 ;  /* 0x00000000140b72ca */ /* 0x000fe200000e0000 */
[----:B------:R-:W-:Y:S01]  /*9eb0*/  UIADD3.X UR25, URZ, UR23, URZ, UP1, !UPT ;  /* 0x000000173f197290 */ /* 0x000fe20008ffe43f */
[----:B------:R-:W-:Y:S01]  /*9ec0*/  R2UR UR8, R7 ;  /* 0x00000000070872ca */ /* 0x000fe200000e0000 */
[----:B------:R-:W-:Y:S01]  /*9ed0*/  UMOV UR14, 0x0 ;  /* 0x00000000000e7882 */ /* 0x000fe20000000000 */
[C---:B------:R-:W-:Y:S01]  /*9ee0*/  R2UR UR10, R21.reuse ;  /* 0x00000000150a72ca */ /* 0x040fe200000e0000 */
[----:B------:R-:W-:Y:S01]  /*9ef0*/  UMOV UR15, 0x10000000 ;  /* 0x10000000000f7882 */ /* 0x000fe20000000000 */
[----:B------:R-:W-:Y:S01]  /*9f00*/  R2UR UR12, R12 ;  /* 0x000000000c0c72ca */ /* 0x000fe200000e0000 */
[----:B------:R-:W-:Y:S01]  /*9f10*/  UMOV UR21, 0x30000 ;  /* 0x0003000000157882 */ /* 0x000fe20000000000 */
[----:B------:R-:W-:Y:S01]  /*9f20*/  IADD3 R4, R4, -0x1, RZ ;  /* 0xffffffff04047810 */ /* 0x000fe20007ffe0ff */
[----:B------:R-:W-:Y:S01]  /*9f30*/  VIADD R21, R21, 0x40 ;  /* 0x0000004015157836 */ /* 0x000fe20000000000 */
[----:B------:R-:W-:Y:S01]  /*9f40*/  R2UR UR20, R15 ;  /* 0x000000000f1472ca */ /* 0x000fe200000e0000 */
[----:B------:R-:W-:Y:S01]  /*9f50*/  UIADD3 UR13, UR7, 0x8400, URZ ;  /* 0x00008400070d7890 */ /* 0x000fe2000fffe03f */
[----:B------:R-:W-:Y:S01]  /*9f60*/  ISETP.GT.AND P1, PT, R4, 0x1, PT ;  /* 0x000000010400780c */ /* 0x000fe20003f24270 */
[----:B------:R-:W-:Y:S01]  /*9f70*/  UIADD3.X UR7, URZ, UR23, URZ, UP0, !UPT ;  /* 0x000000173f077290 */ /* 0x000fe200087fe43f */
[----:B------:R-:W-:Y:S01]  /*9f80*/  ISETP.NE.AND P0, PT, R6, 0x4, PT ;  /* 0x000000040600780c */ /* 0x000fe20003f05270 */
[----:B------:R-:W-:-:S03]  /*9f90*/  UIADD3 UR16, UR8, 0x28400, URZ ;  /* 0x0002840008107890 */ /* 0x000fc6000fffe03f */
[----:B------:R-:W-:Y:S01]  /*9fa0*/  UMOV UR8, UR13 ;  /* 0x0000000d00087c82 */ /* 0x000fe20008000000 */
[----:B------:R-:W-:Y:S02]  /*9fb0*/  SEL R14, RZ, 0x1, P0 ;  /* 0x00000001ff0e7807 */ /* 0x000fe40000000000 */
[----:B------:R-:W-:Y:S01]  /*9fc0*/  SEL R6, R6, RZ, P0 ;  /* 0x000000ff06067207 */ /* 0x000fe20000000000 */
[----:B------:R1:W-:Y:S01]  /*9fd0*/  UTMALDG.3D [UR8], [UR6], desc[UR14] ;  /* 0x00000e08060075b4 */ /* 0x0003e20008011000 */
[----:B------:R-:W-:Y:S01]  /*9fe0*/  LOP3.LUT R5, R5, R14, RZ, 0x3c, !PT ;  /* 0x0000000e05057212 */ /* 0x000fe200078e3cff */
[----:B-1----:R-:W-:Y:S01]  /*9ff0*/  UMOV UR8, UR16 ;  /* 0x0000001000087c82 */ /* 0x002fe20008000000 */
[----:B------:R-:W-:Y:S02]  /*a000*/  UMOV UR11, UR20 ;  /* 0x00000014000b7c82 */ /* 0x000fe40008000000 */
[----:B------:R1:W-:Y:S02]  /*a010*/  UTMALDG.3D.MULTICAST [UR8], [UR24], UR21, desc[UR14] ;  /* 0x00000e08180073b4 */ /* 0x0003e40008011815 */
[----:B-1----:R-:W-:Y:S05]  /*a020*/  @P1 BRA `(.L_x_225) ;  /* 0xfffffffc00441947 */ /* 0x002fea000383ffff */
.L_x_222:
[----:B------:R-:W-:Y:S05]  /*a030*/  BSYNC B1 ;  /* 0x0000000000017941 */ /* 0x000fea0003800000 */
.L_x_221:
[----:B------:R-:W-:Y:S01]  /*a040*/  LOP3.LUT P1, RZ, R3, 0xff, RZ, 0xc0, !PT ;  /* 0x000000ff03ff7812 */ /* 0x000fe2000782c0ff */
[----:B------:R-:W-:Y:S01]  /*a050*/  IMAD.IADD R9, R8, 0x1, R9 ;  /* 0x0000000108097824 */ /* 0x000fe200078e0209 */
[----:B------:R-:W-:Y:S01]  /*a060*/  IADD3 R16, P2, R16, UR40, RZ ;  /* 0x0000002810107c10 */ /* 0x000fe2000ff5e0ff */
[----:B------:R-:W-:Y:S01]  /*a070*/  ULDC.64 UR6, c[0x0][0x8f8] ;  /* 0x00023e0000067ab9 */ /* 0x000fe20000000a00 */
[----:B------:R-:W-:Y:S01]  /*a080*/  BSSY B1, `(.L_x_226) ;  /* 0x000006c000017945 */ /* 0x000fe20003800000 */
[----:B------:R-:W-:Y:S01]  /*a090*/  MOV R20, 0xffffffff ;  /* 0xffffffff00147802 */ /* 0x000fe20000000f00 */
[----:B------:R-:W-:Y:S01]  /*a0a0*/  IMAD.MOV.U32 R13, RZ, RZ, -0x1 ;  /* 0xffffffffff0d7424 */ /* 0x000fe200078e00ff */
[----:B------:R-:W-:Y:S01]  /*a0b0*/  SHF.R.U32.HI R3, RZ, 0x2, R9 ;  /* 0x00000002ff037819 */ /* 0x000fe20000011609 */
[----:B------:R-:W-:Y:S01]  /*a0c0*/  IMAD.MOV.U32 R12, RZ, RZ, -0x1 ;  /* 0xffffffffff0c7424 */ /* 0x000fe200078e00ff */
[----:B------:R-:W-:Y:S02]  /*a0d0*/  ISETP.GT.U32.AND P0, PT, R9, 0x3, PT ;  /* 0x000000030900780c */ /* 0x000fe40003f04070 */
[----:B------:R-:W-:-:S02]  /*a0e0*/  LOP3.LUT R3, R3, 0x1, RZ, 0xc0, !PT ;  /* 0x0000000103037812 */ /* 0x000fc400078ec0ff */
[----:B------:R-:W1:Y:S01]  /*a0f0*/  @P1 S2R R5, SR_CgaCtaId ;  /* 0x0000000000051919 */ /* 0x000e620000008800 */
[----:B------:R-:W-:Y:S02]  /*a100*/  @P1 MOV R4, 0x400 ;  /* 0x0000040000041802 */ /* 0x000fe40000000f00 */
[----:B------:R-:W-:Y:S02]  /*a110*/  ISETP.LT.U32.AND P0, PT, R8, 0x4, P0 ;  /* 0x000000040800780c */ /* 0x000fe40000701070 */
[----:B------:R-:W-:Y:S02]  /*a120*/  IADD3.X R17, R17, UR38, RZ, P2, !PT ;  /* 0x0000002611117c10 */ /* 0x000fe400097fe4ff */
[----:B------:R-:W-:Y:S02]  /*a130*/  ISETP.GE.U32.AND P2, PT, R16, UR6, PT ;  /* 0x0000000610007c0c */ /* 0x000fe4000bf46070 */
[----:B------:R-:W-:Y:S02]  /*a140*/  LOP3.LUT R9, R9, 0x3, RZ, 0xc0, !PT ;  /* 0x0000000309097812 */ /* 0x000fe400078ec0ff */
[----:B-1----:R-:W-:-:S04]  /*a150*/  @P1 LEA R4, R5, R4, 0x18 ;  /* 0x0000000405041211 */ /* 0x002fc800078ec0ff */
[----:B------:R1:W-:Y:S01]  /*a160*/  @P1 SYNCS.ARRIVE.TRANS64.A1T0 RZ, [R4+URZ+0x88], RZ ;  /* 0x000088ff04ff19a7 */ /* 0x0003e2000810003f */
[----:B------:R-:W-:Y:S02]  /*a170*/  ISETP.NE.U32.AND P1, PT, R3, 0x1, PT ;  /* 0x000000010300780c */ /* 0x000fe40003f25070 */
[----:B------:R-:W-:Y:S02]  /*a180*/  SEL R3, RZ, 0x1, !P0 ;  /* 0x00000001ff037807 */ /* 0x000fe40004000000 */
[----:B------:R-:W-:Y:S02]  /*a190*/  ISETP.GE.U32.AND.EX P0, PT, R17, UR7, PT, P2 ;  /* 0x0000000711007c0c */ /* 0x000fe4000bf06120 */
[----:B------:R-:W-:-:S04]  /*a1a0*/  ISETP.GT.U32.AND P1, PT, R8, 0x3, !P1 ;  /* 0x000000030800780c */ /* 0x000fc80004f24070 */
[----:B-1----:R-:W-:-:S04]  /*a1b0*/  SEL R4, RZ, 0x1, !P1 ;  /* 0x00000001ff047807 */ /* 0x002fc80004800000 */
[--C-:B------:R-:W-:Y:S02]  /*a1c0*/  LOP3.LUT R10, R4, R10, R3.reuse, 0x96, !PT ;  /* 0x0000000a040a7212 */ /* 0x100fe400078e9603 */
[----:B------:R-:W-:Y:S02]  /*a1d0*/  PRMT R4, RZ, 0x7610, R4 ;  /* 0x00007610ff047816 */ /* 0x000fe40000000004 */
[----:B------:R-:W-:Y:S01]  /*a1e0*/  PRMT R3, RZ, 0x7610, R3 ;  /* 0x00007610ff037816 */ /* 0x000fe20000000003 */
[----:B------:R-:W-:Y:S06]  /*a1f0*/  @P0 BRA `(.L_x_227) ;  /* 0x0000000400500947 */ /* 0x000fec0003800000 */
[----:B------:R-:W1:Y:S01]  /*a200*/  S2R R13, SR_CTAID.X ;  /* 0x00000000000d7919 */ /* 0x000e620000002500 */
[----:B------:R-:W-:Y:S01]  /*a210*/  ULDC.64 UR6, c[0x0][0x8d0] ;  /* 0x0002340000067ab9 */ /* 0x000fe20000000a00 */
[----:B------:R-:W2:Y:S01]  /*a220*/  LDC R20, c[0x0][0x144] ;  /* 0x00005100ff147b82 */ /* 0x000ea20000000800 */
[----:B------:R-:W-:Y:S01]  /*a230*/  ISETP.NE.U32.AND P0, PT, RZ, UR6, PT ;  /* 0x00000006ff007c0c */ /* 0x000fe2000bf05070 */
[----:B------:R-:W3:Y:S01]  /*a240*/  S2R R12, SR_CTAID.Y ;  /* 0x00000000000c7919 */ /* 0x000ee20000002600 */
[----:B------:R-:W-:Y:S01]  /*a250*/  ULDC UR8, c[0x0][0x150] ;  /* 0x0000540000087ab9 */ /* 0x000fe20000000800 */
[----:B------:R-:W-:Y:S01]  /*a260*/  ULDC UR9, c[0x0][0x8d8] ;  /* 0x0002360000097ab9 */ /* 0x000fe20000000800 */
[----:B------:R-:W-:Y:S02]  /*a270*/  ISETP.NE.AND.EX P0, PT, RZ, UR7, PT, P0 ;  /* 0x00000007ff007c0c */ /* 0x000fe4000bf05300 */
[----:B------:R-:W-:Y:S02]  /*a280*/  MOV R4, R16 ;  /* 0x0000001000047202 */ /* 0x000fe40000000f00 */
[----:B-1----:R-:W-:-:S05]  /*a290*/  I2FP.F32.U32 R5, R13 ;  /* 0x0000000d00057245 */ /* 0x002fca0000201000 */
[----:B------:R-:W-:Y:S01]  /*a2a0*/  FMUL R19, R5, UR8 ;  /* 0x0000000805137c20 */ /* 0x000fe20008400000 */
[----:B------:R-:W-:-:S03]  /*a2b0*/  IMAD.MOV.U32 R5, RZ, RZ, R17 ;  /* 0x000000ffff057224 */ /* 0x000fc600078e0011 */
[----:B---3--:R-:W-:Y:S05]  /*a2c0*/  @!P0 BRA `(.L_x_228) ;  /* 0x0000000000288947 */ /* 0x008fea0003800000 */
[----:B------:R-:W-:Y:S02]  /*a2d0*/  ULDC UR8, c[0x0][0x8dc] ;  /* 0x0002370000087ab9 */ /* 0x000fe40000000800 */
[----:B------:R-:W-:-:S05]  /*a2e0*/  IADD3 R5, P0, R16, UR8, RZ ;  /* 0x0000000810057c10 */ /* 0x000fca000ff1e0ff */
[----:B------:R-:W-:-:S04]  /*a2f0*/  IMAD.X R15, RZ, RZ, R17, P0 ;  /* 0x000000ffff0f7224 */ /* 0x000fc800000e0611 */
[----:B------:R-:W-:-:S04]  /*a300*/  IMAD.WIDE.U32 R6, R15, UR6, RZ ;  /* 0x000000060f067c25 */ /* 0x000fc8000f8e00ff */
[----:B------:R-:W-:-:S04]  /*a310*/  IMAD.WIDE.U32 R6, P0, R5, UR7, R6 ;  /* 0x0000000705067c25 */ /* 0x000fc8000f800006 */
[----:B------:R-:W-:-:S04]  /*a320*/  IMAD.WIDE.U32 R4, R5, UR6, RZ ;  /* 0x0000000605047c25 */ /* 0x000fc8000f8e00ff */
[----:B------:R-:W-:Y:S01]  /*a330*/  IMAD.MOV.U32 R4, RZ, RZ, R7 ;  /* 0x000000ffff047224 */ /* 0x000fe200078e0007 */
[----:B------:R-:W-:Y:S02]  /*a340*/  IADD3 RZ, P1, R5, R6, RZ ;  /* 0x0000000605ff7210 */ /* 0x000fe40007f3e0ff */
[----:B------:R-:W-:-:S03]  /*a350*/  IADD3.X R5, RZ, RZ, RZ, P0, !PT ;  /* 0x000000ffff057210 */ /* 0x000fc600007fe4ff */
[----:B------:R-:W-:-:S08]  /*a360*/  IMAD.WIDE.U32.X R4, R15, UR7, R4, P1 ;  /* 0x000000070f047c25 */ /* 0x000fd000088e0404 */
.L_x_228:
[--C-:B------:R-:W-:Y:S01]  /*a370*/  SHF.R.U64 R14, R4, UR9, R5.reuse ;  /* 0x00000009040e7c19 */ /* 0x100fe20008001205 */
[----:B------:R-:W1:Y:S01]  /*a380*/  F2I.U32.TRUNC.NTZ R19, R19 ;  /* 0x0000001300137305 */ /* 0x000e62000020f000 */
[----:B------:R-:W-:Y:S01]  /*a390*/  SHF.R.U32.HI R4, RZ, UR9, R5 ;  /* 0x00000009ff047c19 */ /* 0x000fe20008011605 */
[----:B------:R-:W-:Y:S01]  /*a3a0*/  ULDC.64 UR6, c[0x0][0x8c8] ;  /* 0x0002320000067ab9 */ /* 0x000fe20000000a00 */
[----:B------:R-:W-:Y:S01]  /*a3b0*/  IADD3 R7, P0, RZ, -R14, RZ ;  /* 0x8000000eff077210 */ /* 0x000fe20007f1e0ff */
[----:B------:R-:W-:Y:S01]  /*a3c0*/  ULDC.64 UR8, c[0x0][0x8e8] ;  /* 0x00023a0000087ab9 */ /* 0x000fe20000000a00 */
[----:B------:R-:W3:Y:S03]  /*a3d0*/  LDC R21, c[0x0][0x148] ;  /* 0x00005200ff157b82 */ /* 0x000ee60000000800 */
[----:B------:R-:W-:Y:S01]  /*a3e0*/  IMAD.X R4, RZ, RZ, ~R4, P0 ;  /* 0x000000ffff047224 */ /* 0x000fe200000e0e04 */
[----:B------:R-:W-:-:S03]  /*a3f0*/  ISETP.NE.U32.AND P0, PT, RZ, UR8, PT ;  /* 0x00000008ff007c0c */ /* 0x000fc6000bf05070 */
[----:B------:R-:W-:Y:S01]  /*a400*/  IMAD R6, R4, UR6, RZ ;  /* 0x0000000604067c24 */ /* 0x000fe2000f8e02ff */
[----:B------:R-:W-:Y:S01]  /*a410*/  ISETP.NE.AND.EX P0, PT, RZ, UR9, PT, P0 ;  /* 0x00000009ff007c0c */ /* 0x000fe2000bf05300 */
[----:B------:R-:W-:Y:S01]  /*a420*/  IMAD.WIDE.U32 R4, R7, UR6, R16 ;  /* 0x0000000607047c25 */ /* 0x000fe2000f8e0010 */
[----:B------:R-:W-:-:S03]  /*a430*/  ULDC UR6, c[0x0][0x8c0] ;  /* 0x0002300000067ab9 */ /* 0x000fc60000000800 */
[----:B------:R-:W-:Y:S01]  /*a440*/  IMAD R7, R7, UR7, R6 ;  /* 0x0000000707077c24 */ /* 0x000fe2000f8e0206 */
[----:B-1----:R-:W-:Y:S01]  /*a450*/  IADD3 R6, -R19, RZ, RZ ;  /* 0x000000ff13067210 */ /* 0x002fe20007ffe1ff */
[----:B------:R-:W-:Y:S02]  /*a460*/  ULDC UR7, c[0x0][0x154] ;  /* 0x0000550000077ab9 */ /* 0x000fe40000000800 */
[----:B------:R-:W-:Y:S02]  /*a470*/  IMAD.IADD R5, R5, 0x1, R7 ;  /* 0x0000000105057824 */ /* 0x000fe400078e0207 */
[----:B--2---:R-:W-:Y:S01]  /*a480*/  IMAD R13, R20, R6, R13 ;  /* 0x00000006140d7224 */ /* 0x004fe200078e020d */
[----:B------:R-:W-:Y:S02]  /*a490*/  I2FP.F32.U32 R6, R12 ;  /* 0x0000000c00067245 */ /* 0x000fe40000201000 */
[--C-:B------:R-:W-:Y:S02]  /*a4a0*/  SHF.R.U64 R15, R4, UR6, R5.reuse ;  /* 0x00000006040f7c19 */ /* 0x100fe40008001205 */
[----:B------:R-:W-:Y:S01]  /*a4b0*/  SHF.R.U32.HI R4, RZ, UR6, R5 ;  /* 0x00000006ff047c19 */ /* 0x000fe20008011605 */
[----:B------:R-:W-:Y:S01]  /*a4c0*/  FMUL R6, R6, UR7 ;  /* 0x0000000706067c20 */ /* 0x000fe20008400000 */
[----:B------:R-:W-:-:S02]  /*a4d0*/  ULDC UR6, c[0x0][0x8b0] ;  /* 0x00022c0000067ab9 */ /* 0x000fc40000000800 */
[--C-:B------:R-:W-:Y:S01]  /*a4e0*/  SHF.R.U64 R20, R15, UR6, R4.reuse ;  /* 0x000000060f147c19 */ /* 0x100fe20008001204 */
[----:B------:R1:W2:Y:S01]  /*a4f0*/  F2I.U32.TRUNC.NTZ R24, R6 ;  /* 0x0000000600187305 */ /* 0x0002a2000020f000 */
[----:B------:R-:W-:Y:S01]  /*a500*/  SHF.R.U32.HI R5, RZ, UR6, R4 ;  /* 0x00000006ff057c19 */ /* 0x000fe20008011604 */
[----:B------:R-:W-:-:S03]  /*a510*/  ULDC UR6, c[0x0][0x900] ;  /* 0x0002400000067ab9 */ /* 0x000fc60000000800 */
[--C-:B------:R-:W-:Y:S02]  /*a520*/  SHF.R.U64 R19, R20, UR6, R5.reuse ;  /* 0x0000000614137c19 */ /* 0x100fe40008001205 */
[----:B------:R-:W-:-:S03]  /*a530*/  SHF.R.U32.HI R23, RZ, UR6, R5 ;  /* 0x00000006ff177c19 */ /* 0x000fc60008011605 */
[----:B------:R-:W-:Y:S01]  /*a540*/  IMAD.MOV.U32 R4, RZ, RZ, R19 ;  /* 0x000000ffff047224 */ /* 0x000fe200078e0013 */
[----:B------:R-:W-:Y:S01]  /*a550*/  MOV R5, R23 ;  /* 0x0000001700057202 */ /* 0x000fe20000000f00 */
[----:B-1----:R-:W-:Y:S06]  /*a560*/  @!P0 BRA `(.L_x_229) ;  /* 0x0000000000288947 */ /* 0x002fec0003800000 */
[----:B------:R-:W-:Y:S02]  /*a570*/  ULDC UR6, c[0x0][0x8f4] ;  /* 0x00023d0000067ab9 */ /* 0x000fe40000000800 */
[----:B------:R-:W-:-:S05]  /*a580*/  IADD3 R5, P0, R19, UR6, RZ ;  /* 0x0000000613057c10 */ /* 0x000fca000ff1e0ff */
[----:B------:R-:W-:-:S04]  /*a590*/  IMAD.X R23, RZ, RZ, R23, P0 ;  /* 0x000000ffff177224 */ /* 0x000fc800000e0617 */
[----:B------:R-:W-:-:S04]  /*a5a0*/  IMAD.WIDE.U32 R6, R23, UR8, RZ ;  /* 0x0000000817067c25 */ /* 0x000fc8000f8e00ff */
[----:B------:R-:W-:-:S04]  /*a5b0*/  IMAD.WIDE.U32 R6, P0, R5, UR9, R6 ;  /* 0x0000000905067c25 */ /* 0x000fc8000f800006 */
[----:B------:R-:W-:Y:S01]  /*a5c0*/  IMAD.WIDE.U32 R4, R5, UR8, RZ ;  /* 0x0000000805047c25 */ /* 0x000fe2000f8e00ff */
[----:B------:R-:W-:-:S04]  /*a5d0*/  MOV R4, R7 ;  /* 0x0000000700047202 */ /* 0x000fc80000000f00 */
[----:B------:R-:W-:Y:S01]  /*a5e0*/  IADD3 RZ, P1, R5, R6, RZ ;  /* 0x0000000605ff7210 */ /* 0x000fe20007f3e0ff */
[----:B------:R-:W-:-:S04]  /*a5f0*/  IMAD.X R5, RZ, RZ, RZ, P0 ;  /* 0x000000ffff057224 */ /* 0x000fc800000e06ff */
[----:B------:R-:W-:-:S08]  /*a600*/  IMAD.WIDE.U32.X R4, R23, UR9, R4, P1 ;  /* 0x0000000917047c25 */ /* 0x000fd000088e0404 */
.L_x_229:
[----:B------:R-:W-:Y:S01]  /*a610*/  ISETP.NE.AND P0, PT, R2, 0x1, PT ;  /* 0x000000010200780c */ /* 0x000fe20003f05270 */
[----:B------:R-:W-:Y:S01]  /*a620*/  ULDC UR6, c[0x0][0x8f0] ;  /* 0x00023c0000067ab9 */ /* 0x000fe20000000800 */
[----:B------:R-:W-:Y:S01]  /*a630*/  LOP3.LUT R20, R20, UR18, RZ, 0xc0, !PT ;  /* 0x0000001214147c12 */ /* 0x000fe2000f8ec0ff */
[----:B--2---:R-:W-:Y:S01]  /*a640*/  IMAD.MOV R24, RZ, RZ, -R24 ;  /* 0x000000ffff187224 */ /* 0x004fe200078e0a18 */
[----:B------:R-:W-:Y:S01]  /*a650*/  SHF.R.U64 R5, R4, UR6, R5 ;  /* 0x0000000604057c19 */ /* 0x000fe20008001205 */
[----:B------:R-:W-:Y:S01]  /*a660*/  ULDC UR6, c[0x0][0x8e0] ;  /* 0x0002380000067ab9 */ /* 0x000fe20000000800 */
[----:B------:R-:W-:Y:S01]  /*a670*/  LOP3.LUT R6, R15, UR17, RZ, 0xc0, !PT ;  /* 0x000000110f067c12 */ /* 0x000fe2000f8ec0ff */
[----:B------:R-:W-:Y:S02]  /*a680*/  ULDC UR7, c[0x0][0x8b8] ;  /* 0x00022e0000077ab9 */ /* 0x000fe40000000800 */
[----:B------:R-:W-:Y:S02]  /*a690*/  IMAD.MOV R4, RZ, RZ, -R5 ;  /* 0x000000ffff047224 */ /* 0x000fe400078e0a05 */
[----:B------:R-:W-:-:S02]  /*a6a0*/  IMAD R20, R5, UR19, R20 ;  /* 0x0000001305147c24 */ /* 0x000fc4000f8e0214 */
[----:B---3--:R-:W-:Y:S02]  /*a6b0*/  @P0 IMAD R13, R21, R24, R12 ;  /* 0x00000018150d0224 */ /* 0x008fe400078e020c */
[----:B------:R-:W-:Y:S01]  /*a6c0*/  IMAD R19, R4, UR6, R19 ;  /* 0x0000000604137c24 */ /* 0x000fe2000f8e0213 */
[----:B------:R-:W-:Y:S01]  /*a6d0*/  ULDC UR6, c[0x0][0x8a8] ;  /* 0x00022a0000067ab9 */ /* 0x000fe20000000800 */
[----:B------:R-:W-:Y:S01]  /*a6e0*/  IMAD R20, R20, UR7, R13 ;  /* 0x0000000714147c24 */ /* 0x000fe2000f8e020d */
[----:B------:R-:W-:Y:S01]  /*a6f0*/  MOV R4, 0x1 ;  /* 0x0000000100047802 */ /* 0x000fe20000000f00 */
[----:B------:R-:W-:Y:S02]  /*a700*/  IMAD R19, R19, UR6, R6 ;  /* 0x0000000613137c24 */ /* 0x000fe4000f8e0206 */
[----:B------:R-:W-:-:S03]  /*a710*/  IMAD.MOV.U32 R12, RZ, RZ, R14 ;  /* 0x000000ffff0c7224 */ /* 0x000fc600078e000e */
[----:B------:R-:W-:Y:S02]  /*a720*/  SEL R13, R19, R20, !P0 ;  /* 0x00000014130d7207 */ /* 0x000fe40004000000 */
[----:B------:R-:W-:-:S07]  /*a730*/  SEL R20, R20, R19, !P0 ;  /* 0x0000001314147207 */ /* 0x000fce0004000000 */
.L_x_227:
[----:B------:R-:W-:Y:S05]  /*a740*/  BSYNC B1 ;  /* 0x0000000000017941 */ /* 0x000fea0003800000 */
.L_x_226:
[----:B------:R-:W-:-:S13]  /*a750*/  LOP3.LUT P0, RZ, R4, 0xff, RZ, 0xc0, !PT ;  /* 0x000000ff04ff7812 */ /* 0x000fda000780c0ff */
[----:B------:R-:W-:Y:S05]  /*a760*/  @P0 BRA `(.L_x_230) ;  /* 0xfffffff400400947 */ /* 0x000fea000383ffff */
[----:B------:R-:W-:Y:S05]  /*a770*/  BSYNC B0 ;  /* 0x0000000000007941 */ /* 0x000fea0003800000 */
.L_x_219:
[----:B------:R-:W-:-:S03]  /*a780*/  UMOV UR6, 0xffffffff ;  /* 0xffffffff00067882 */ /* 0x000fc60000000000 */
[----:B------:R-:W-:Y:S05]  /*a790*/  BRA.DIV UR6, `(.L_x_231) ;  /* 0x0000000a06cc7947 */ /* 0x000fea000b800000 */
[----:B------:R-:W-:-:S13]  /*a7a0*/  ELECT P6, URZ, PT ;  /* 0x00000000003f782f */ /* 0x000fda00038c0000 */
.L_x_262:
[----:B------:R-:W-:Y:S05]  /*a7b0*/  @!P6 BRA `(.L_x_14) ;  /* 0x0000000000a4e947 */ /* 0x000fea0003800000 */
[----:B------:R-:W-:-:S04]  /*a7c0*/  LOP3.LUT R22, R22, 0x2, RZ, 0xfc, !PT ;  /* 0x0000000216167812 */ /* 0x000fc800078efcff */
[----:B------:R-:W-:-:S13]  /*a7d0*/  ISETP.NE.AND P0, PT, R22, 0x3, PT ;  /* 0x000000031600780c */ /* 0x000fda0003f05270 */
[----:B------:R-:W-:Y:S05]  /*a7e0*/  @!P0 BRA `(.L_x_232) ;  /* 0x0000000000048947 */ /* 0x000fea0003800000 */
[----:B-1----:R-:W-:Y:S01]  /*a7f0*/  BPT.TRAP 0x1 ;  /* 0x000000040000795c */ /* 0x002fe20000300000 */
.L_x_232:
[----:B------:R-:W2:Y:S01]  /*a800*/  S2R R3, SR_CgaCtaId ;  /* 0x0000000000037919 */ /* 0x000ea20000008800 */
[----:B------:R-:W-:Y:S02]  /*a810*/  MOV R0, 0x400 ;  /* 0x0000040000007802 */ /* 0x000fe40000000f00 */
[----:B------:R-:W-:Y:S02]  /*a820*/  SHF.L.U32 R2, R10, 0x1f, RZ ;  /* 0x0000001f0a027819 */ /* 0x000fe400000006ff */
[----:B--2---:R-:W-:-:S05]  /*a830*/  LEA R0, R3, R0, 0x18 ;  /* 0x0000000003007211 */ /* 0x004fca00078ec0ff */
[----:B------:R-:W-:-:S05]  /*a840*/  VIADD R0, R0, 0x20 ;  /* 0x0000002000007836 */ /* 0x000fca0000000000 */
[C---:B------:R-:W-:Y:S01]  /*a850*/  LEA R5, R9.reuse, R0, 0x3 ;  /* 0x0000000009057211 */ /* 0x040fe200078e18ff */
[----:B------:R-:W-:-:S03]  /*a860*/  VIADD R9, R9, 0x1 ;  /* 0x0000000109097836 */ /* 0x000fc60000000000 */
[----:B------:R-:W2:Y:S02]  /*a870*/  SYNCS.PHASECHK.TRANS64.TRYWAIT P0, [R5+URZ], R2 ;  /* 0x00000002050075a7 */ /* 0x000ea4000800017f */
[----:B------:R-:W-:-:S04]  /*a880*/  ISETP.NE.AND P1, PT, R9, 0x4, PT ;  /* 0x000000040900780c */ /* 0x000fc80003f25270 */
[----:B------:R-:W-:Y:S02]  /*a890*/  SEL R3, RZ, 0x1, P1 ;  /* 0x00000001ff037807 */ /* 0x000fe40000800000 */
[----:B------:R-:W-:Y:S02]  /*a8a0*/  SEL R9, R9, RZ, P1 ;  /* 0x000000ff09097207 */ /* 0x000fe40000800000 */
[----:B------:R-:W-:-:S03]  /*a8b0*/  LOP3.LUT R10, R10, R3, RZ, 0x3c, !PT ;  /* 0x000000030a0a7212 */ /* 0x000fc600078e3cff */
[----:B------:R-:W-:Y:S01]  /*a8c0*/  IMAD R7, R9, 0x8, R0 ;  /* 0x0000000809077824 */ /* 0x000fe200078e0200 */
[----:B------:R-:W-:Y:S01]  /*a8d0*/  SHF.L.U32 R4, R10, 0x1f, RZ ;  /* 0x0000001f0a047819 */ /* 0x000fe200000006ff */
[----:B--2---:R-:W-:Y:S06]  /*a8e0*/  @!P0 BRA `(.L_x_233) ;  /* 0x0000000800988947 */ /* 0x004fec0003800000 */
.L_x_263:
[----:B------:R-:W3:Y:S01]  /*a8f0*/  SYNCS.PHASECHK.TRANS64.TRYWAIT P0, [R7+URZ], R4 ;  /* 0x00000004070075a7 */ /* 0x000ee2000800017f */
[----:B--2---:R-:W-:-:S04]  /*a900*/  IADD3 R2, R9, 0x1, RZ ;  /* 0x0000000109027810 */ /* 0x004fc80007ffe0ff */
[----:B------:R-:W-:-:S04]  /*a910*/  ISETP.NE.AND P1, PT, R2, 0x4, PT ;  /* 0x000000040200780c */ /* 0x000fc80003f25270 */
[----:B------:R-:W-:Y:S02]  /*a920*/  SEL R3, RZ, 0x1, P1 ;  /* 0x00000001ff037807 */ /* 0x000fe40000800000 */
[----:B------:R-:W-:Y:S02]  /*a930*/  SEL R9, R2, RZ, P1 ;  /* 0x000000ff02097207 */ /* 0x000fe40000800000 */
[----:B------:R-:W-:-:S03]  /*a940*/  LOP3.LUT R11, R10, R3, RZ, 0x3c, !PT ;  /* 0x000000030a0b7212 */ /* 0x000fc600078e3cff */
[----:B------:R-:W-:Y:S01]  /*a950*/  IMAD R6, R9, 0x8, R0 ;  /* 0x0000000809067824 */ /* 0x000fe200078e0200 */
[----:B------:R-:W-:Y:S01]  /*a960*/  SHF.L.U32 R5, R11, 0x1f, RZ ;  /* 0x0000001f0b057819 */ /* 0x000fe200000006ff */
[----:B---3--:R-:W-:Y:S06]  /*a970*/  @!P0 BRA `(.L_x_234) ;  /* 0x0000000800888947 */ /* 0x008fec0003800000 */
.L_x_264:
[----:B------:R-:W3:Y:S01]  /*a980*/  SYNCS.PHASECHK.TRANS64.TRYWAIT P0, [R6+URZ], R5 ;  /* 0x00000005060075a7 */ /* 0x000ee2000800017f */
[----:B------:R-:W-:-:S05]  /*a990*/  VIADD R2, R9, 0x1 ;  /* 0x0000000109027836 */ /* 0x000fca0000000000 */
[----:B------:R-:W-:-:S04]  /*a9a0*/  ISETP.NE.AND P1, PT, R2, 0x4, PT ;  /* 0x000000040200780c */ /* 0x000fc80003f25270 */
[----:B--2---:R-:W-:Y:S02]  /*a9b0*/  SEL R4, RZ, 0x1, P1 ;  /* 0x00000001ff047807 */ /* 0x004fe40000800000 */
[----:B------:R-:W-:Y:S02]  /*a9c0*/  SEL R3, R2, RZ, P1 ;  /* 0x000000ff02037207 */ /* 0x000fe40000800000 */
[----:B------:R-:W-:Y:S01]  /*a9d0*/  LOP3.LUT R4, R11, R4, RZ, 0x3c, !PT ;  /* 0x000000040b047212 */ /* 0x000fe200078e3cff */
[----:B---3--:R-:W-:Y:S06]  /*a9e0*/  @!P0 BRA `(.L_x_235) ;  /* 0x0000000800808947 */ /* 0x008fec0003800000 */
.L_x_265:
[----:B------:R-:W-:Y:S02]  /*a9f0*/  LEA R3, R3, R0, 0x3 ;  /* 0x0000000003037211 */ /* 0x000fe400078e18ff */
[----:B------:R-:W-:-:S07]  /*aa00*/  SHF.L.U32 R0, R4, 0x1f, RZ ;  /* 0x0000001f04007819 */ /* 0x000fce00000006ff */
.L_x_236:
[----:B---3--:R3:W4:Y:S02]  /*aa10*/  SYNCS.PHASECHK.TRANS64.TRYWAIT P0, [R3+URZ], R0 ;  /* 0x00000000030075a7 */ /* 0x008724000800017f */
[----:B----4-:R-:W-:Y:S05]  /*aa20*/  @!P0 NANOSLEEP.SYNCS 0x989680 ;  /* 0x009896800000895d */ /* 0x010fea0003900000 */
[----:B------:R-:W4:Y:S02]  /*aa30*/  @!P0 SYNCS.PHASECHK.TRANS64 P0, [R3+URZ], R0 ;  /* 0x00000000030085a7 */ /* 0x000f24000800007f */
[----:B----4-:R-:W-:Y:S05]  /*aa40*/  @!P0 BRA `(.L_x_236) ;  /* 0xfffffffc00f08947 */ /* 0x010fea000383ffff */
.L_x_14:
[----:B-1----:R-:W-:Y:S05]  /*aa50*/  BSYNC B6 ;  /* 0x0000000000067941 */ /* 0x002fea0003800000 */
.L_x_12:
[----:B------:R-:W-:Y:S05]  /*aa60*/  EXIT ;  /* 0x000000000000794d */ /* 0x000fea0003800000 */
.L_x_27:
[----:B----4-:R4:W1:Y:S02]  /*aa70*/  SYNCS.PHASECHK.TRANS64.TRYWAIT P1, [R3+URZ], R0 ;  /* 0x00000000030075a7 */ /* 0x010864000802017f */
[----:B-1----:R-:W-:Y:S05]  /*aa80*/  @!P1 NANOSLEEP.SYNCS 0x989680 ;  /* 0x009896800000995d */ /* 0x002fea0003900000 */
[----:B------:R-:W1:Y:S02]  /*aa90*/  @!P1 SYNCS.PHASECHK.TRANS64 P1, [R3+URZ], R0 ;  /* 0x00000000030095a7 */ /* 0x000e64000802007f */
[----:B-1----:R-:W-:Y:S05]  /*aaa0*/  @!P1 BRA `(.L_x_27) ;  /* 0xfffffffc00f09947 */ /* 0x002fea000383ffff */
[----:B------:R-:W-:Y:S05]  /*aab0*/  BRA `(.L_x_26) ;  /* 0xffffff6c00e07947 */ /* 0x000fea000383ffff */
.L_x_32:
[----:B---3--:R-:W-:-:S04]  /*aac0*/  IMAD.U32 R5, RZ, RZ, UR4 ;  /* 0x00000004ff057e24 */ /* 0x008fc8000f8e00ff */
[----:B------:R3:W4:Y:S03]  /*aad0*/  SYNCS.PHASECHK.TRANS64.TRYWAIT P1, [R5+URZ], R4 ;  /* 0x00000004050075a7 */ /* 0x000726000802017f */
[----:B----4-:R-:W-:Y:S05]  /*aae0*/  @!P1 NANOSLEEP.SYNCS 0x989680 ;  /* 0x009896800000995d */ /* 0x010fea0003900000 */
[----:B------:R-:W4:Y:S02]  /*aaf0*/  @!P1 SYNCS.PHASECHK.TRANS64 P1, [R5+URZ], R4 ;  /* 0x00000004050095a7 */ /* 0x000f24000802007f */
[----:B----4-:R-:W-:Y:S05]  /*ab00*/  @!P1 BRA `(.L_x_32) ;  /* 0xfffffffc00ec9947 */ /* 0x010fea000383ffff */
[----:B------:R-:W-:Y:S05]  /*ab10*/  BRA `(.L_x_31) ;  /* 0xffffff7400007947 */ /* 0x000fea000383ffff */
.L_x_54:
[----:B-1----:R-:W-:-:S04]  /*ab20*/  IMAD.U32 R5, RZ, RZ, UR52 ;  /* 0x00000034ff057e24 */ /* 0x002fc8000f8e00ff */
[----:B------:R1:W2:Y:S03]  /*ab30*/  SYNCS.PHASECHK.TRANS64.TRYWAIT P1, [R5+URZ+0x40], R4 ;  /* 0x00004004050075a7 */ /* 0x0002a6000802017f */
[----:B--2---:R-:W-:Y:S05]  /*ab40*/  @!P1 NANOSLEEP.SYNCS 0x989680 ;  /* 0x009896800000995d */ /* 0x004fea0003900000 */
[----:B------:R-:W2:Y:S02]  /*ab50*/  @!P1 SYNCS.PHASECHK.TRANS64 P1, [R5+URZ+0x40], R4 ;  /* 0x00004004050095a7 */ /* 0x000ea4000802007f */
[----:B--2---:R-:W-:Y:S05]  /*ab60*/  @!P1 BRA `(.L_x_54) ;  /* 0xfffffffc00ec9947 */ /* 0x004fea000383ffff */
[----:B------:R-:W-:Y:S05]  /*ab70*/  BRA `(.L_x_237) ;  /* 0xffffff8400547947 */ /* 0x000fea000383ffff */
.L_x_65:
[----:B-1----:R1:W2:Y:S02]  /*ab80*/  SYNCS.PHASECHK.TRANS64.TRYWAIT P2, [R4+URZ+0x40], R5 ;  /* 0x00004005040075a7 */ /* 0x0022a4000804017f */
[----:B--2---:R-:W-:Y:S05]  /*ab90*/  @!P2 NANOSLEEP.SYNCS 0x989680 ;  /* 0x009896800000a95d */ /* 0x004fea0003900000 */
[----:B------:R-:W2:Y:S02]  /*aba0*/  @!P2 SYNCS.PHASECHK.TRANS64 P2, [R4+URZ+0x40], R5 ;  /* 0x000040050400a5a7 */ /* 0x000ea4000804007f */
[----:B--2---:R-:W-:Y:S05]  /*abb0*/  @!P2 BRA `(.L_x_65) ;  /* 0xfffffffc00f0a947 */ /* 0x004fea000383ffff */
[----:B------:R-:W-:Y:S05]  /*abc0*/  BRA `(.L_x_238) ;  /* 0xffffff8c00b47947 */ /* 0x000fea000383ffff */
.L_x_76:
[----:B-1----:R1:W2:Y:S02]  /*abd0*/  SYNCS.PHASECHK.TRANS64.TRYWAIT P2, [R4+URZ+0x40], R5 ;  /* 0x00004005040075a7 */ /* 0x0022a4000804017f */
[----:B--2---:R-:W-:Y:S05]  /*abe0*/  @!P2 NANOSLEEP.SYNCS 0x989680 ;  /* 0x009896800000a95d */ /* 0x004fea0003900000 */
[----:B------:R-:W2:Y:S02]  /*abf0*/  @!P2 SYNCS.PHASECHK.TRANS64 P2, [R4+URZ+0x40], R5 ;  /* 0x000040050400a5a7 */ /* 0x000ea4000804007f */
[----:B--2---:R-:W-:Y:S05]  /*ac00*/  @!P2 BRA `(.L_x_76) ;  /* 0xfffffffc00f0a947 */ /* 0x004fea000383ffff */
[----:B------:R-:W-:Y:S05]  /*ac10*/  BRA `(.L_x_239) ;  /* 0xffffff9400b07947 */ /* 0x000fea000383ffff */
.L_x_87:
[----:B-1----:R1:W2:Y:S02]  /*ac20*/  SYNCS.PHASECHK.TRANS64.TRYWAIT P2, [R5+URZ+0x40], R4 ;  /* 0x00004004050075a7 */ /* 0x0022a4000804017f */
[----:B--2---:R-:W-:Y:S05]  /*ac30*/  @!P2 NANOSLEEP.SYNCS 0x989680 ;  /* 0x009896800000a95d */ /* 0x004fea0003900000 */
[----:B------:R-:W2:Y:S02]  /*ac40*/  @!P2 SYNCS.PHASECHK.TRANS64 P2, [R5+URZ+0x40], R4 ;  /* 0x000040040500a5a7 */ /* 0x000ea4000804007f */
[----:B--2---:R-:W-:Y:S05]  /*ac50*/  @!P2 BRA `(.L_x_87) ;  /* 0xfffffffc00f0a947 */ /* 0x004fea000383ffff */
[----:B------:R-:W-:Y:S05]  /*ac60*/  BRA `(.L_x_240) ;  /* 0xffffff9c00b07947 */ /* 0x000fea000383ffff */
.L_x_98:
[----:B-1----:R1:W2:Y:S02]  /*ac70*/  SYNCS.PHASECHK.TRANS64.TRYWAIT P2, [R4+URZ+0x40], R5 ;  /* 0x00004005040075a7 */ /* 0x0022a4000804017f */
[----:B--2---:R-:W-:Y:S05]  /*ac80*/  @!P2 NANOSLEEP.SYNCS 0x989680 ;  /* 0x009896800000a95d */ /* 0x004fea0003900000 */
[----:B------:R-:W2:Y:S02]  /*ac90*/  @!P2 SYNCS.PHASECHK.TRANS64 P2, [R4+URZ+0x40], R5 ;  /* 0x000040050400a5a7 */ /* 0x000ea4000804007f */
[----:B--2---:R-:W-:Y:S05]  /*aca0*/  @!P2 BRA `(.L_x_98) ;  /* 0xfffffffc00f0a947 */ /* 0x004fea000383ffff */
[----:B------:R-:W-:Y:S05]  /*acb0*/  BRA `(.L_x_241) ;  /* 0xffffffa400b07947 */ /* 0x000fea000383ffff */
.L_x_109:
[----:B-1----:R1:W2:Y:S02]  /*acc0*/  SYNCS.PHASECHK.TRANS64.TRYWAIT P2, [R4+URZ+0x40], R5 ;  /* 0x00004005040075a7 */ /* 0x0022a4000804017f */
[----:B--2---:R-:W-:Y:S05]  /*acd0*/  @!P2 NANOSLEEP.SYNCS 0x989680 ;  /* 0x009896800000a95d */ /* 0x004fea0003900000 */
[----:B------:R-:W2:Y:S02]  /*ace0*/  @!P2 SYNCS.PHASECHK.TRANS64 P2, [R4+URZ+0x40], R5 ;  /* 0x000040050400a5a7 */ /* 0x000ea4000804007f */
[----:B--2---:R-:W-:Y:S05]  /*acf0*/  @!P2 BRA `(.L_x_109) ;  /* 0xfffffffc00f0a947 */ /* 0x004fea000383ffff */
[----:B------:R-:W-:Y:S05]  /*ad00*/  BRA `(.L_x_242) ;  /* 0xffffffac00a87947 */ /* 0x000fea000383ffff */
.L_x_120:
[----:B-1----:R1:W2:Y:S02]  /*ad10*/  SYNCS.PHASECHK.TRANS64.TRYWAIT P2, [R4+URZ+0x40], R5 ;  /* 0x00004005040075a7 */ /* 0x0022a4000804017f */
[----:B--2---:R-:W-:Y:S05]  /*ad20*/  @!P2 NANOSLEEP.SYNCS 0x989680 ;  /* 0x009896800000a95d */ /* 0x004fea0003900000 */
[----:B------:R-:W2:Y:S02]  /*ad30*/  @!P2 SYNCS.PHASECHK.TRANS64 P2, [R4+URZ+0x40], R5 ;  /* 0x000040050400a5a7 */ /* 0x000ea4000804007f */
[----:B--2---:R-:W-:Y:S05]  /*ad40*/  @!P2 BRA `(.L_x_120) ;  /* 0xfffffffc00f0a947 */ /* 0x004fea000383ffff */
[----:B------:R-:W-:Y:S05]  /*ad50*/  BRA `(.L_x_243) ;  /* 0xffffffb400a07947 */ /* 0x000fea000383ffff */
.L_x_131:
[----:B-1----:R1:W2:Y:S02]  /*ad60*/  SYNCS.PHASECHK.TRANS64.TRYWAIT P2, [R4+URZ+0x40], R25 ;  /* 0x00004019040075a7 */ /* 0x0022a4000804017f */
[----:B--2---:R-:W-:Y:S05]  /*ad70*/  @!P2 NANOSLEEP.SYNCS 0x989680 ;  /* 0x009896800000a95d */ /* 0x004fea0003900000 */
[----:B------:R-:W2:Y:S02]  /*ad80*/  @!P2 SYNCS.PHASECHK.TRANS64 P2, [R4+URZ+0x40], R25 ;  /* 0x000040190400a5a7 */ /* 0x000ea4000804007f */
[----:B--2---:R-:W-:Y:S05]  /*ad90*/  @!P2 BRA `(.L_x_131) ;  /* 0xfffffffc00f0a947 */ /* 0x004fea000383ffff */
[----:B------:R-:W-:Y:S05]  /*ada0*/  BRA `(.L_x_244) ;  /* 0xffffffbc008c7947 */ /* 0x000fea000383ffff */
.L_x_151:
[----:B-1----:R-:W-:-:S04]  /*adb0*/  MOV R3, UR4 ;  /* 0x0000000400037c02 */ /* 0x002fc80008000f00 */
[----:B------:R1:W2:Y:S03]  /*adc0*/  SYNCS.PHASECHK.TRANS64.TRYWAIT P0, [R3+URZ+0x88], R0 ;  /* 0x00008800030075a7 */ /* 0x0002a6000800017f */
[----:B--2---:R-:W-:Y:S05]  /*add0*/  @!P0 NANOSLEEP.SYNCS 0x989680 ;  /* 0x009896800000895d */ /* 0x004fea0003900000 */
[----:B------:R-:W2:Y:S02]  /*ade0*/  @!P0 SYNCS.PHASECHK.TRANS64 P0, [R3+URZ+0x88], R0 ;  /* 0x00008800030085a7 */ /* 0x000ea4000800007f */
[----:B--2---:R-:W-:Y:S05]  /*adf0*/  @!P0 BRA `(.L_x_151) ;  /* 0xfffffffc00ec8947 */ /* 0x004fea000383ffff */
[----:B------:R-:W-:Y:S05]  /*ae00*/  BRA `(.L_x_150) ;  /* 0xffffffd400347947 */ /* 0x000fea000383ffff */
.L_x_160:
[----:B-1----:R-:W-:-:S04]  /*ae10*/  IMAD.U32 R5, RZ, RZ, UR13 ;  /* 0x0000000dff057e24 */ /* 0x002fc8000f8e00ff */
[----:B------:R1:W2:Y:S03]  /*ae20*/  SYNCS.PHASECHK.TRANS64.TRYWAIT P1, [R5+URZ+0x60], R4 ;  /* 0x00006004050075a7 */ /* 0x0002a6000802017f */
[----:B--2---:R-:W-:Y:S05]  /*ae30*/  @!P1 NANOSLEEP.SYNCS 0x989680 ;  /* 0x009896800000995d */ /* 0x004fea0003900000 */
[----:B------:R-:W2:Y:S02]  /*ae40*/  @!P1 SYNCS.PHASECHK.TRANS64 P1, [R5+URZ+0x60], R4 ;  /* 0x00006004050095a7 */ /* 0x000ea4000802007f */
[----:B--2---:R-:W-:Y:S05]  /*ae50*/  @!P1 BRA `(.L_x_160) ;  /* 0xfffffffc00ec9947 */ /* 0x004fea000383ffff */
[----:B------:R-:W-:Y:S05]  /*ae60*/  BRA `(.L_x_245) ;  /* 0xffffffd8001c7947 */ /* 0x000fea000383ffff */
.L_x_166:
[----:B-12---:R-:W-:-:S04]  /*ae70*/  IMAD.U32 R5, RZ, RZ, UR13 ;  /* 0x0000000dff057e24 */ /* 0x006fc8000f8e00ff */
[----:B------:R1:W2:Y:S03]  /*ae80*/  SYNCS.PHASECHK.TRANS64.TRYWAIT P1, [R5+URZ+0x68], R4 ;  /* 0x00006804050075a7 */ /* 0x0002a6000802017f */
[----:B--2---:R-:W-:Y:S05]  /*ae90*/  @!P1 NANOSLEEP.SYNCS 0x989680 ;  /* 0x009896800000995d */ /* 0x004fea0003900000 */
[----:B------:R-:W2:Y:S02]  /*aea0*/  @!P1 SYNCS.PHASECHK.TRANS64 P1, [R5+URZ+0x68], R4 ;  /* 0x00006804050095a7 */ /* 0x000ea4000802007f */
[----:B--2---:R-:W-:Y:S05]  /*aeb0*/  @!P1 BRA `(.L_x_166) ;  /* 0xfffffffc00ec9947 */ /* 0x004fea000383ffff */
[----:B------:R-:W-:Y:S05]  /*aec0*/  BRA `(.L_x_246) ;  /* 0xffffffd800647947 */ /* 0x000fea000383ffff */
.L_x_172:
[----:B-123--:R-:W-:-:S04]  /*aed0*/  MOV R5, UR13 ;  /* 0x0000000d00057c02 */ /* 0x00efc80008000f00 */
[----:B------:R1:W2:Y:S03]  /*aee0*/  SYNCS.PHASECHK.TRANS64.TRYWAIT P1, [R5+URZ+0x70], R4 ;  /* 0x00007004050075a7 */ /* 0x0002a6000802017f */
[----:B--2---:R-:W-:Y:S05]  /*aef0*/  @!P1 NANOSLEEP.SYNCS 0x989680 ;  /* 0x009896800000995d */ /* 0x004fea0003900000 */
[----:B------:R-:W2:Y:S02]  /*af00*/  @!P1 SYNCS.PHASECHK.TRANS64 P1, [R5+URZ+0x70], R4 ;  /* 0x00007004050095a7 */ /* 0x000ea4000802007f */
[----:B--2---:R-:W-:Y:S05]  /*af10*/  @!P1 BRA `(.L_x_172) ;  /* 0xfffffffc00ec9947 */ /* 0x004fea000383ffff */
[----:B------:R-:W-:Y:S05]  /*af20*/  BRA `(.L_x_247) ;  /* 0xffffffd800b87947 */ /* 0x000fea000383ffff */
.L_x_178:
[----:B-1234-:R-:W-:-:S04]  /*af30*/  IMAD.U32 R5, RZ, RZ, UR13 ;  /* 0x0000000dff057e24 */ /* 0x01efc8000f8e00ff */
[----:B------:R1:W2:Y:S03]  /*af40*/  SYNCS.PHASECHK.TRANS64.TRYWAIT P1, [R5+URZ+0x78], R4 ;  /* 0x00007804050075a7 */ /* 0x0002a6000802017f */
[----:B--2---:R-:W-:Y:S05]  /*af50*/  @!P1 NANOSLEEP.SYNCS 0x989680 ;  /* 0x009896800000995d */ /* 0x004fea0003900000 */
[----:B------:R-:W2:Y:S02]  /*af60*/  @!P1 SYNCS.PHASECHK.TRANS64 P1, [R5+URZ+0x78], R4 ;  /* 0x00007804050095a7 */ /* 0x000ea4000802007f */
[----:B--2---:R-:W-:Y:S05]  /*af70*/  @!P1 BRA `(.L_x_178) ;  /* 0xfffffffc00ec9947 */ /* 0x004fea000383ffff */
[----:B------:R-:W-:Y:S05]  /*af80*/  BRA `(.L_x_248) ;  /* 0xffffffdc00047947 */ /* 0x000fea000383ffff */
.L_x_184:
[----:B-1234-:R-:W-:-:S04]  /*af90*/  IMAD.U32 R5, RZ, RZ, UR13 ;  /* 0x0000000dff057e24 */ /* 0x01efc8000f8e00ff */
[----:B------:R1:W2:Y:S03]  /*afa0*/  SYNCS.PHASECHK.TRANS64.TRYWAIT P1, [R5+URZ+0x60], R4 ;  /* 0x00006004050075a7 */ /* 0x0002a6000802017f */
[----:B--2---:R-:W-:Y:S05]  /*afb0*/  @!P1 NANOSLEEP.SYNCS 0x989680 ;  /* 0x009896800000995d */ /* 0x004fea0003900000 */
[----:B------:R-:W2:Y:S02]  /*afc0*/  @!P1 SYNCS.PHASECHK.TRANS64 P1, [R5+URZ+0x60], R4 ;  /* 0x00006004050095a7 */ /* 0x000ea4000802007f */
[----:B--2---:R-:W-:Y:S05]  /*afd0*/  @!P1 BRA `(.L_x_184) ;  /* 0xfffffffc00ec9947 */ /* 0x004fea000383ffff */
[----:B------:R-:W-:Y:S05]  /*afe0*/  BRA `(.L_x_249) ;  /* 0xffffffdc00587947 */ /* 0x000fea000383ffff */
.L_x_190:
[----:B-1234-:R-:W-:-:S04]  /*aff0*/  MOV R5, UR13 ;  /* 0x0000000d00057c02 */ /* 0x01efc80008000f00 */
[----:B------:R1:W2:Y:S03]  /*b000*/  SYNCS.PHASECHK.TRANS64.TRYWAIT P1, [R5+URZ+0x68], R4 ;  /* 0x00006804050075a7 */ /* 0x0002a6000802017f */
[----:B--2---:R-:W-:Y:S05]  /*b010*/  @!P1 NANOSLEEP.SYNCS 0x989680 ;  /* 0x009896800000995d */ /* 0x004fea0003900000 */
[----:B------:R-:W2:Y:S02]  /*b020*/  @!P1 SYNCS.PHASECHK.TRANS64 P1, [R5+URZ+0x68], R4 ;  /* 0x00006804050095a7 */ /* 0x000ea4000802007f */
[----:B--2---:R-:W-:Y:S05]  /*b030*/  @!P1 BRA `(.L_x_190) ;  /* 0xfffffffc00ec9947 */ /* 0x004fea000383ffff */
[----:B------:R-:W-:Y:S05]  /*b040*/  BRA `(.L_x_250) ;  /* 0xffffffdc00987947 */ /* 0x000fea000383ffff */
.L_x_196:
[----:B-1234-:R-:W-:-:S04]  /*b050*/  IMAD.U32 R5, RZ, RZ, UR13 ;  /* 0x0000000dff057e24 */ /* 0x01efc8000f8e00ff */
[----:B------:R1:W2:Y:S03]  /*b060*/  SYNCS.PHASECHK.TRANS64.TRYWAIT P1, [R5+URZ+0x70], R4 ;  /* 0x00007004050075a7 */ /* 0x0002a6000802017f */
[----:B--2---:R-:W-:Y:S05]  /*b070*/  @!P1 NANOSLEEP.SYNCS 0x989680 ;  /* 0x009896800000995d */ /* 0x004fea0003900000 */
[----:B------:R-:W2:Y:S02]  /*b080*/  @!P1 SYNCS.PHASECHK.TRANS64 P1, [R5+URZ+0x70], R4 ;  /* 0x00007004050095a7 */ /* 0x000ea4000802007f */
[----:B--2---:R-:W-:Y:S05]  /*b090*/  @!P1 BRA `(.L_x_196) ;  /* 0xfffffffc00ec9947 */ /* 0x004fea000383ffff */
[----:B------:R-:W-:Y:S05]  /*b0a0*/  BRA `(.L_x_251) ;  /* 0xffffffdc00e07947 */ /* 0x000fea000383ffff */
.L_x_202:
[----:B-1234-:R-:W-:-:S04]  /*b0b0*/  IMAD.U32 R5, RZ, RZ, UR13 ;  /* 0x0000000dff057e24 */ /* 0x01efc8000f8e00ff */
[----:B------:R1:W2:Y:S03]  /*b0c0*/  SYNCS.PHASECHK.TRANS64.TRYWAIT P1, [R5+URZ+0x78], R4 ;  /* 0x00007804050075a7 */ /* 0x0002a6000802017f */
[----:B--2---:R-:W-:Y:S05]  /*b0d0*/  @!P1 NANOSLEEP.SYNCS 0x989680 ;  /* 0x009896800000995d */ /* 0x004fea0003900000 */
[----:B------:R-:W2:Y:S02]  /*b0e0*/  @!P1 SYNCS.PHASECHK.TRANS64 P1, [R5+URZ+0x78], R4 ;  /* 0x00007804050095a7 */ /* 0x000ea4000802007f */
[----:B--2---:R-:W-:Y:S05]  /*b0f0*/  @!P1 BRA `(.L_x_202) ;  /* 0xfffffffc00ec9947 */ /* 0x004fea000383ffff */
[----:B------:R-:W-:Y:S05]  /*b100*/  BRA `(.L_x_252) ;  /* 0xffffffe0001c7947 */ /* 0x000fea000383ffff */
.L_x_212:
[----:B------:R1:W1:Y:S02]  /*b110*/  SYNCS.PHASECHK.TRANS64.TRYWAIT P0, [R0+URZ+0x60], R3 ;  /* 0x00006003000075a7 */ /* 0x000264000800017f */
[----:B-1----:R-:W-:Y:S05]  /*b120*/  @!P0 NANOSLEEP.SYNCS 0x989680 ;  /* 0x009896800000895d */ /* 0x002fea0003900000 */
[----:B------:R-:W1:Y:S02]  /*b130*/  @!P0 SYNCS.PHASECHK.TRANS64 P0, [R0+URZ+0x60], R3 ;  /* 0x00006003000085a7 */ /* 0x000e64000800007f */
[----:B-1----:R-:W-:Y:S05]  /*b140*/  @!P0 BRA `(.L_x_212) ;  /* 0xfffffffc00f08947 */ /* 0x002fea000383ffff */
[----:B------:R-:W-:Y:S05]  /*b150*/  BRA `(.L_x_253) ;  /* 0xffffffe8000c7947 */ /* 0x000fea000383ffff */
.L_x_214:
[----:B------:R1:W1:Y:S02]  /*b160*/  SYNCS.PHASECHK.TRANS64.TRYWAIT P0, [R0+URZ+0x68], R3 ;  /* 0x00006803000075a7 */ /* 0x000264000800017f */
[----:B-1----:R-:W-:Y:S05]  /*b170*/  @!P0 NANOSLEEP.SYNCS 0x989680 ;  /* 0x009896800000895d */ /* 0x002fea0003900000 */
[----:B------:R-:W1:Y:S02]  /*b180*/  @!P0 SYNCS.PHASECHK.TRANS64 P0, [R0+URZ+0x68], R3 ;  /* 0x00006803000085a7 */ /* 0x000e64000800007f */
[----:B-1----:R-:W-:Y:S05]  /*b190*/  @!P0 BRA `(.L_x_214) ;  /* 0xfffffffc00f08947 */ /* 0x002fea000383ffff */
[----:B------:R-:W-:Y:S05]  /*b1a0*/  BRA `(.L_x_254) ;  /* 0xffffffe800087947 */ /* 0x000fea000383ffff */
.L_x_216:
[----:B------:R1:W1:Y:S02]  /*b1b0*/  SYNCS.PHASECHK.TRANS64.TRYWAIT P0, [R0+URZ+0x70], R3 ;  /* 0x00007003000075a7 */ /* 0x000264000800017f */
[----:B-1----:R-:W-:Y:S05]  /*b1c0*/  @!P0 NANOSLEEP.SYNCS 0x989680 ;  /* 0x009896800000895d */ /* 0x002fea0003900000 */
[----:B------:R-:W1:Y:S02]  /*b1d0*/  @!P0 SYNCS.PHASECHK.TRANS64 P0, [R0+URZ+0x70], R3 ;  /* 0x00007003000085a7 */ /* 0x000e64000800007f */
[----:B-1----:R-:W-:Y:S05]  /*b1e0*/  @!P0 BRA `(.L_x_216) ;  /* 0xfffffffc00f08947 */ /* 0x002fea000383ffff */
[----:B------:R-:W-:Y:S05]  /*b1f0*/  BRA `(.L_x_255) ;  /* 0xffffffe800047947 */ /* 0x000fea000383ffff */
.L_x_220:
[----:B------:R-:W-:Y:S01]  /*b200*/  BSSY B1, `(.L_x_256) ;  /* 0x0000006000017945 */ /* 0x000fe20003800000 */
[----:B------:R-:W-:-:S07]  /*b210*/  MOV R15, 0xffffffff ;  /* 0xffffffff000f7802 */ /* 0x000fce0000000f00 */
[----:B------:R-:W-:Y:S05]  /*b220*/  WARPSYNC.COLLECTIVE R15, `(.L_x_257) ;  /* 0x000000000f0c7348 */ /* 0x000fea0003c00000 */
[----:B------:R-:W-:Y:S02]  /*b230*/  ELECT P6, UR62, PT ;  /* 0x00000000003e782f */ /* 0x000fe400038c0000 */
[----:B------:R-:W-:Y:S01]  /*b240*/  MOV R14, UR62 ;  /* 0x0000003e000e7c02 */ /* 0x000fe20008000f00 */
[----:B------:R-:W-:Y:S10]  /*b250*/  ENDCOLLECTIVE ;  /* 0x000000000000791b */ /* 0x000ff40003800000 */
.L_x_257:
[----:B------:R-:W-:Y:S05]  /*b260*/  BSYNC B1 ;  /* 0x0000000000017941 */ /* 0x000fea0003800000 */
.L_x_256:
[----:B------:R-:W-:Y:S05]  /*b270*/  BRA `(.L_x_258) ;  /* 0xffffffe800887947 */ /* 0x000fea000383ffff */
.L_x_223:
[----:B-1----:R1:W2:Y:S02]  /*b280*/  SYNCS.PHASECHK.TRANS64.TRYWAIT P0, [R14+URZ+0x20], R7 ;  /* 0x000020070e0075a7 */ /* 0x0022a4000800017f */
[----:B--2---:R-:W-:Y:S05]  /*b290*/  @!P0 NANOSLEEP.SYNCS 0x989680 ;  /* 0x009896800000895d */ /* 0x004fea0003900000 */
[----:B------:R-:W2:Y:S02]  /*b2a0*/  @!P0 SYNCS.PHASECHK.TRANS64 P0, [R14+URZ+0x20], R7 ;  /* 0x000020070e0085a7 */ /* 0x000ea4000800007f */
[----:B--2---:R-:W-:Y:S05]  /*b2b0*/  @!P0 BRA `(.L_x_223) ;  /* 0xfffffffc00f08947 */ /* 0x004fea000383ffff */
[----:B------:R-:W-:Y:S05]  /*b2c0*/  BRA `(.L_x_259) ;  /* 0xffffffe800c07947 */ /* 0x000fea000383ffff */
.L_x_231:
[----:B------:R-:W-:Y:S01]  /*b2d0*/  BSSY B0, `(.L_x_260) ;  /* 0x0000006000007945 */ /* 0x000fe20003800000 */
[----:B------:R-:W-:-:S07]  /*b2e0*/  IMAD.MOV.U32 R15, RZ, RZ, -0x1 ;  /* 0xffffffffff0f7424 */ /* 0x000fce00078e00ff */
[----:B-1----:R-:W-:Y:S05]  /*b2f0*/  WARPSYNC.COLLECTIVE R15, `(.L_x_261) ;  /* 0x000000000f0c7348 */ /* 0x002fea0003c00000 */
[----:B------:R-:W-:Y:S02]  /*b300*/  ELECT P6, UR62, PT ;  /* 0x00000000003e782f */ /* 0x000fe400038c0000 */
[----:B------:R-:W-:Y:S01]  /*b310*/  MOV R14, UR62 ;  /* 0x0000003e000e7c02 */ /* 0x000fe20008000f00 */
[----:B-1----:R-:W-:Y:S10]  /*b320*/  ENDCOLLECTIVE ;  /* 0x000000000000791b */ /* 0x002ff40003800000 */
.L_x_261:
[----:B------:R-:W-:Y:S05]  /*b330*/  BSYNC B0 ;  /* 0x0000000000007941 */ /* 0x000fea0003800000 */
.L_x_260:
[----:B------:R-:W-:Y:S05]  /*b340*/  BRA `(.L_x_262) ;  /* 0xfffffff400187947 */ /* 0x000fea000383ffff */
.L_x_233:
[----:B--2---:R2:W3:Y:S02]  /*b350*/  SYNCS.PHASECHK.TRANS64.TRYWAIT P0, [R5+URZ], R2 ;  /* 0x00000002050075a7 */ /* 0x0044e4000800017f */
[----:B---3--:R-:W-:Y:S05]  /*b360*/  @!P0 NANOSLEEP.SYNCS 0x989680 ;  /* 0x009896800000895d */ /* 0x008fea0003900000 */
[----:B------:R-:W3:Y:S02]  /*b370*/  @!P0 SYNCS.PHASECHK.TRANS64 P0, [R5+URZ], R2 ;  /* 0x00000002050085a7 */ /* 0x000ee4000800007f */
[----:B---3--:R-:W-:Y:S05]  /*b380*/  @!P0 BRA `(.L_x_233) ;  /* 0xfffffffc00f08947 */ /* 0x008fea000383ffff */
[----:B------:R-:W-:Y:S05]  /*b390*/  BRA `(.L_x_263) ;  /* 0xfffffff400547947 */ /* 0x000fea000383ffff */
.L_x_234:
[----:B--2---:R2:W3:Y:S02]  /*b3a0*/  SYNCS.PHASECHK.TRANS64.TRYWAIT P0, [R7+URZ], R4 ;  /* 0x00000004070075a7 */ /* 0x0044e4000800017f */
[----:B---3--:R-:W-:Y:S05]  /*b3b0*/  @!P0 NANOSLEEP.SYNCS 0x989680 ;  /* 0x009896800000895d */ /* 0x008fea0003900000 */
[----:B------:R-:W3:Y:S02]  /*b3c0*/  @!P0 SYNCS.PHASECHK.TRANS64 P0, [R7+URZ], R4 ;  /* 0x00000004070085a7 */ /* 0x000ee4000800007f */
[----:B---3--:R-:W-:Y:S05]  /*b3d0*/  @!P0 BRA `(.L_x_234) ;  /* 0xfffffffc00f08947 */ /* 0x008fea000383ffff */
[----:B------:R-:W-:Y:S05]  /*b3e0*/  BRA `(.L_x_264) ;  /* 0xfffffff400647947 */ /* 0x000fea000383ffff */
.L_x_235:
[----:B--2---:R2:W3:Y:S02]  /*b3f0*/  SYNCS.PHASECHK.TRANS64.TRYWAIT P0, [R6+URZ], R5 ;  /* 0x00000005060075a7 */ /* 0x0044e4000800017f */
[----:B---3--:R-:W-:Y:S05]  /*b400*/  @!P0 NANOSLEEP.SYNCS 0x989680 ;  /* 0x009896800000895d */ /* 0x008fea0003900000 */
[----:B------:R-:W3:Y:S02]  /*b410*/  @!P0 SYNCS.PHASECHK.TRANS64 P0, [R6+URZ], R5 ;  /* 0x00000005060085a7 */ /* 0x000ee4000800007f */
[----:B---3--:R-:W-:Y:S05]  /*b420*/  @!P0 BRA `(.L_x_235) ;  /* 0xfffffffc00f08947 */ /* 0x008fea000383ffff */
[----:B------:R-:W-:Y:S05]  /*b430*/  BRA `(.L_x_265) ;  /* 0xfffffff4006c7947 */ /* 0x000fea000383ffff */
.L_x_266:
[----:B------:R-:W-:-:S00]  /*b440*/  BRA `(.L_x_266) ;  /* 0xfffffffc00fc7947 */ /* 0x000fc0000383ffff */
[----:B------:R-:W-:-:S00]  /*b450*/  NOP ;  /* 0x0000000000007918 */ /* 0x000fc00000000000 */
        /* <DEDUP_REMOVED lines=10> */
.L_x_267:


//--------------------- .nv.global.init           --------------------------
	.section	.nv.global.init,"aw",@progbits
.nv.global.init:
	.type		$str$22,@object
	.size		$str$22,($str$26 - $str$22)
$str$22:
        /*0000*/ 	.byte	0x6b, 0x5f, 0x74, 0x69, 0x6c, 0x65, 0x5f, 0x63, 0x6f, 0x75, 0x6e, 0x74, 0x20, 0x3e, 0x3d, 0x20
        /*0010*/ 	.byte	0x31, 0x00
	.type		$str$26,@object
	.size		$str$26,($str$27 - $str$26)
$str$26:
        /*0012*/ 	.byte	0x28, 0x61, 0x64, 0x64, 0x72, 0x65, 0x73, 0x73, 0x20, 0x26, 0x20, 0x6d, 0x61, 0x73, 0x6b, 0x29
        /*0022*/ 	.byte	0x20, 0x3d, 0x3d, 0x20, 0x30, 0x00
	.type		$str$27,@object
	.size		$str$27,($str$23 - $str$27)
$str$27:
        /*0028*/ 	.byte	0x2f, 0x74, 0x6d, 0x70, 0x2f, 0x63, 0x75, 0x74, 0x6c, 0x61, 0x73, 0x73, 0x5f, 0x73, 0x77, 0x65
        /*0038*/ 	.byte	0x65, 0x70, 0x5f, 0x73, 0x72, 0x63, 0x2f, 0x69, 0x6e, 0x63, 0x6c, 0x75, 0x64, 0x65, 0x2f, 0x63
        /*0048*/ 	.byte	0x75, 0x74, 0x65, 0x2f, 0x70, 0x6f, 0x69, 0x6e, 0x74, 0x65, 0x72, 0x5f, 0x66, 0x6c, 0x61, 0x67
        /*0058*/ 	.byte	0x67, 0x65, 0x64, 0x2e, 0x68, 0x70, 0x70, 0x00
	.type		$str$23,@object
	.size		$str$23,(__unnamed_2 - $str$23)
$str$23:
        /*0060*/ 	.byte	0x2f, 0x74, 0x6d, 0x70, 0x2f, 0x63, 0x75, 0x74, 0x6c, 0x61, 0x73, 0x73, 0x5f, 0x73, 0x77, 0x65
        /*0070*/ 	.byte	0x65, 0x70, 0x5f, 0x73, 0x72, 0x63, 0x2f, 0x69, 0x6e, 0x63, 0x6c, 0x75, 0x64, 0x65, 0x2f, 0x63
        /*0080*/ 	.byte	0x75, 0x74, 0x6c, 0x61, 0x73, 0x73, 0x2f, 0x67, 0x65, 0x6d, 0x6d, 0x2f, 0x63, 0x6f, 0x6c, 0x6c
        /*0090*/ 	.byte	0x65, 0x63, 0x74, 0x69, 0x76, 0x65, 0x2f, 0x73, 0x6d, 0x39, 0x30, 0x5f, 0x6d, 0x6d, 0x61, 0x5f
        /*00a0*/ 	.byte	0x74, 0x6d, 0x61, 0x5f, 0x67, 0x6d, 0x6d, 0x61, 0x5f, 0x73, 0x73, 0x5f, 0x77, 0x61, 0x72, 0x70
        /*00b0*/ 	.byte	0x73, 0x70, 0x65, 0x63, 0x69, 0x61, 0x6c, 0x69, 0x7a, 0x65, 0x64, 0x2e, 0x68, 0x70, 0x70, 0x00
	.type		__unnamed_2,@object
	.size		__unnamed_2,(__unnamed_1 - __unnamed_2)
__unnamed_2:
        /*00c0*/ 	.byte	0x61, 0x75, 0x74, 0x6f, 0x20, 0x63, 0x75, 0x74, 0x65, 0x3a, 0x3a, 0x61, 0x73, 0x5f, 0x70, 0x6f
        /* <DEDUP_REMOVED lines=27> */
        /*0280*/ 	.byte	0x3c, 0x34, 0x30, 0x39, 0x36, 0x3e, 0x3e, 0x3e, 0x3e, 0x3e, 0x5d, 0x00
	.type		__unnamed_1,@object
	.size		__unnamed_1,(.L_0 - __unnamed_1)
__unnamed_1:
        /* <DEDUP_REMOVED lines=182> */
        /*0dec*/ 	.byte	0x00
.L_0:


//--------------------- .nv.shared._ZN7cutlass13device_kernelINS_4gemm6kernel13GemmUniversalIN4cute5tupleIJiiiiEEENS1_10collective13CollectiveMmaINS1_34MainloopSm90TmaGmmaWarpSpecializedILi4ENS5_IJNS4_1CILi2EEENSA_ILi1EEESC_EEENS1_35KernelTmaWarpSpecializedCooperativeEEENS5_IJNSA_ILi256EEENSA_ILi128EEENSA_ILi64EEEEEENS_10bfloat16_tENS5_IJlSC_lEEESK_SL_NS4_8TiledMMAINS4_8MMA_AtomIJNS4_4SM904GMMA28MMA_64x128x16_F32BF16BF16_SSILNSP_5MajorE0ELSR_0ELNSP_7ScaleInE1ELSS_1EEEEEENS4_6LayoutISD_NS5_IJSC_NSA_ILi0EEESW_EEEEENS5_IJNS4_10UnderscoreESZ_SZ_EEEEENS4_13SM90_TMA_LOADENS4_14ComposedLayoutINS4_7SwizzleILi3ELi4ELi3EEENS4_18smem_ptr_flag_bitsILi16EEENSV_INS5_IJNSA_ILi8EEESI_EEENS5_IJSI_SC_EEEEEEEvNS4_8identityENS4_23SM90_TMA_LOAD_MULTICASTES1C_vS1D_EENS_8epilogue10collective18CollectiveEpilogueINS1G_22Sm90TmaWarpSpecializedILi4ELi2ELi16ELb1ELb0EEEJSJ_NS5_IJSH_NSA_ILi32EEEEEESK_SL_SK_SL_NS1G_6fusion15FusionCallbacksIS1K_NS1N_23LinCombPerRowBiasEltActINS1G_6thread4ReLuESK_fSK_SK_fLi8ELNS_15FloatRoundStyleE2EEESJ_S1M_JEEES12_NS13_INS14_ILi2ELi4ELi3EEES17_NSV_INS5_IJS18_S1L_EEENS5_IJS1L_SC_EEEEEEENS4_17SM75_U32x4_LDSM_NENS4_14SM90_TMA_STOREES1Z_NS4_17SM90_U32x4_STSM_NENS4_9Copy_AtomIJS22_NS_6half_tEEEEvEEEvvEEEEvNT_6ParamsE --------------------------
	.section	.nv.shared._ZN7cutlass13device_kernelINS_4gemm6kernel13GemmUniversalIN4cute5tupleIJiiiiEEENS1_10collective13CollectiveMmaINS1_34MainloopSm90TmaGmmaWarpSpecializedILi4ENS5_IJNS4_1CILi2EEENSA_ILi1EEESC_EEENS1_35KernelTmaWarpSpecializedCooperativeEEENS5_IJNSA_ILi256EEENSA_ILi128EEENSA_ILi64EEEEEENS_10bfloat16_tENS5_IJlSC_lEEESK_SL_NS4_8TiledMMAINS4_8MMA_AtomIJNS4_4SM904GMMA28MMA_64x128x16_F32BF16BF16_SSILNSP_5MajorE0ELSR_0ELNSP_7ScaleInE1ELSS_1EEEEEENS4_6LayoutISD_NS5_IJSC_NSA_ILi0EEESW_EEEEENS5_IJNS4_10UnderscoreESZ_SZ_EEEEENS4_13SM90_TMA_LOADENS4_14ComposedLayoutINS4_7SwizzleILi3ELi4ELi3EEENS4_18smem_ptr_flag_bitsILi16EEENSV_INS5_IJNSA_ILi8EEESI_EEENS5_IJSI_SC_EEEEEEEvNS4_8identityENS4_23SM90_TMA_LOAD_MULTICASTES1C_vS1D_EENS_8epilogue10collective18CollectiveEpilogueINS1G_22Sm90TmaWarpSpecializedILi4ELi2ELi16ELb1ELb0EEEJSJ_NS5_IJSH_NSA_ILi32EEEEEESK_SL_SK_SL_NS1G_6fusion15FusionCallbacksIS1K_NS1N_23LinCombPerRowBiasEltActINS1G_6thread4ReLuESK_fSK_SK_fLi8ELNS_15FloatRoundStyleE2EEESJ_S1M_JEEES12_NS13_INS14_ILi2ELi4ELi3EEES17_NSV_INS5_IJS18_S1L_EEENS5_IJS1L_SC_EEEEEEENS4_17SM75_U32x4_LDSM_NENS4_14SM90_TMA_STOREES1Z_NS4_17SM90_U32x4_STSM_NENS4_9Copy_AtomIJS22_NS_6half_tEEEEvEEEvvEEEEvNT_6ParamsE,"aw",@nobits
	.sectionflags	@""
	.align	16
	.zero		1024


//--------------------- .nv.shared.reserved.0     --------------------------
	.section	.nv.shared.reserved.0,"aw",@nobits
	.weak		__nv_reservedSMEM_offset_0_alias
	.size		__nv_reservedSMEM_offset_0_alias, 0, 0
	.other		__nv_reservedSMEM_offset_0_alias,@"STO_CUDA_RESERVED_SHARED STV_DEFAULT"
__nv_reservedSMEM_offset_0_alias:
	.zero		0


//--------------------- .nv.global                --------------------------
	.section	.nv.global,"aw",@nobits
.nv.global:
	.type		_ZN39_INTERNAL_dc0f3d8d_4_k_cu_4a71bc16_34844cute1_E,@object
	.size		_ZN39_INTERNAL_dc0f3d8d_4_k_cu_4a71bc16_34844cute1_E,(_ZN39_INTERNAL_dc0f3d8d_4_k_cu_4a71bc16_34844cuda3std3__45__cpo6cbeginE - _ZN39_INTERNAL_dc0f3d8d_4_k_cu_4a71bc16_34844cute1_E)
_ZN39_INTERNAL_dc0f3d8d_4_k_cu_4a71bc16_34844cute1_E:
	.zero		1
	.type		_ZN39_INTERNAL_dc0f3d8d_4_k_cu_4a71bc16_34844cuda3std3__45__cpo6cbeginE,@object
	.size		_ZN39_INTERNAL_dc0f3d8d_4_k_cu_4a71bc16_34844cuda3std3__45__cpo6cbeginE,(_ZN39_INTERNAL_dc0f3d8d_4_k_cu_4a71bc16_34844cuda3std3__48in_placeE - _ZN39_INTERNAL_dc0f3d8d_4_k_cu_4a71bc16_34844cuda3std3__45__cpo6cbeginE)
_ZN39_INTERNAL_dc0f3d8d_4_k_cu_4a71bc16_34844cuda3std3__45__cpo6cbeginE:
	.zero		1
	.type		_ZN39_INTERNAL_dc0f3d8d_4_k_cu_4a71bc16_34844cuda3std3__48in_placeE,@object
	.size		_ZN39_INTERNAL_dc0f3d8d_4_k_cu_4a71bc16_34844cuda3std3__48in_placeE,(_ZN39_INTERNAL_dc0f3d8d_4_k_cu_4a71bc16_34844cuda3std6ranges3__45__cpo9iter_moveE - _ZN39_INTERNAL_dc0f3d8d_4_k_cu_4a71bc16_34844cuda3std3__48in_placeE)
_ZN39_INTERNAL_dc0f3d8d_4_k_cu_4a71bc16_34844cuda3std3__48in_placeE:
	.zero		1
	.type		_ZN39_INTERNAL_dc0f3d8d_4_k_cu_4a71bc16_34844cuda3std6ranges3__45__cpo9iter_moveE,@object
	.size		_ZN39_INTERNAL_dc0f3d8d_4_k_cu_4a71bc16_34844cuda3std6ranges3__45__cpo9iter_moveE,(_ZN39_INTERNAL_dc0f3d8d_4_k_cu_4a71bc16_34844cuda3std3__45__cpo5beginE - _ZN39_INTERNAL_dc0f3d8d_4_k_cu_4a71bc16_34844cuda3std6ranges3__45__cpo9iter_moveE)
_ZN39_INTERNAL_dc0f3d8d_4_k_cu_4a71bc16_34844cuda3std6ranges3__45__cpo9iter_moveE:
	.zero		1
	.type		_ZN39_INTERNAL_dc0f3d8d_4_k_cu_4a71bc16_34844cuda3std3__45__cpo5beginE,@object
	.size		_ZN39_INTERNAL_dc0f3d8d_4_k_cu_4a71bc16_34844cuda3std3__45__cpo5beginE,(_ZN39_INTERNAL_dc0f3d8d_4_k_cu_4a71bc16_34844cuda3std3__441_GLOBAL__N__dc0f3d8d_4_k_cu_4a71bc16_34846ignoreE - _ZN39_INTERNAL_dc0f3d8d_4_k_cu_4a71bc16_34844cuda3std3__45__cpo5beginE)
_ZN39_INTERNAL_dc0f3d8d_4_k_cu_4a71bc16_34844cuda3std3__45__cpo5beginE:
	.zero		1
	.type		_ZN39_INTERNAL_dc0f3d8d_4_k_cu_4a71bc16_34844cuda3std3__441_GLOBAL__N__dc0f3d8d_4_k_cu_4a71bc16_34846ignoreE,@object
	.size		_ZN39_INTERNAL_dc0f3d8d_4_k_cu_4a71bc16_34844cuda3std3__441_GLOBAL__N__dc0f3d8d_4_k_cu_4a71bc16_34846ignoreE,(_ZN39_INTERNAL_dc0f3d8d_4_k_cu_4a71bc16_34844cute7productE - _ZN39_INTERNAL_dc0f3d8d_4_k_cu_4a71bc16_34844cuda3std3__441_GLOBAL__N__dc0f3d8d_4_k_cu_4a71bc16_34846ignoreE)
_ZN39_INTERNAL_dc0f3d8d_4_k_cu_4a71bc16_34844cuda3std3__441_GLOBAL__N__dc0f3d8d_4_k_cu_4a71bc16_34846ignoreE:
	.zero		1
	.type		_ZN39_INTERNAL_dc0f3d8d_4_k_cu_4a71bc16_34844cute7productE,@object
	.size		_ZN39_INTERNAL_dc0f3d8d_4_k_cu_4a71bc16_34844cute7productE,(_ZN39_INTERNAL_dc0f3d8d_4_k_cu_4a71bc16_34844cuda3std3__45__cpo3endE - _ZN39_INTERNAL_dc0f3d8d_4_k_cu_4a71bc16_34844cute7productE)
_ZN39_INTERNAL_dc0f3d8d_4_k_cu_4a71bc16_34844cute7productE:
	.zero		1
	.type		_ZN39_INTERNAL_dc0f3d8d_4_k_cu_4a71bc16_34844cuda3std3__45__cpo3endE,@object
	.size		_ZN39_INTERNAL_dc0f3d8d_4_k_cu_4a71bc16_34844cuda3std3__45__cpo3endE,(_ZN39_INTERNAL_dc0f3d8d_4_k_cu_4a71bc16_34844cuda3std3__419piecewise_constructE - _ZN39_INTERNAL_dc0f3d8d_4_k_cu_4a71bc16_34844cuda3std3__45__cpo3endE)
_ZN39_INTERNAL_dc0f3d8d_4_k_cu_4a71bc16_34844cuda3std3__45__cpo3endE:
	.zero		1
	.type		_ZN39_INTERNAL_dc0f3d8d_4_k_cu_4a71bc16_34844cuda3std3__419piecewise_constructE,@object
	.size		_ZN39_INTERNAL_dc0f3d8d_4_k_cu_4a71bc16_34844cuda3std3__419piecewise_constructE,(_ZN39_INTERNAL_dc0f3d8d_4_k_cu_4a71bc16_34844cuda3std3__45__cpo4cendE - _ZN39_INTERNAL_dc0f3d8d_4_k_cu_4a71bc16_34844cuda3std3__419piecewise_constructE)
_ZN39_INTERNAL_dc0f3d8d_4_k_cu_4a71bc16_34844cuda3std3__419piecewise_constructE:
	.zero		1
	.type		_ZN39_INTERNAL_dc0f3d8d_4_k_cu_4a71bc16_34844cuda3std3__45__cpo4cendE,@object
	.size		_ZN39_INTERNAL_dc0f3d8d_4_k_cu_4a71bc16_34844cuda3std3__45__cpo4cendE,(_ZN39_INTERNAL_dc0f3d8d_4_k_cu_4a71bc16_34844cuda3std6ranges3__45__cpo4swapE - _ZN39_INTERNAL_dc0f3d8d_4_k_cu_4a71bc16_34844cuda3std3__45__cpo4cendE)
_ZN39_INTERNAL_dc0f3d8d_4_k_cu_4a71bc16_34844cuda3std3__45__cpo4cendE:
	.zero		1
	.type		_ZN39_INTERNAL_dc0f3d8d_4_k_cu_4a71bc16_34844cuda3std6ranges3__45__cpo4swapE,@object
	.size		_ZN39_INTERNAL_dc0f3d8d_4_k_cu_4a71bc16_34844cuda3std6ranges3__45__cpo4swapE,(.L_9 - _ZN39_INTERNAL_dc0f3d8d_4_k_cu_4a71bc16_34844cuda3std6ranges3__45__cpo4swapE)
_ZN39_INTERNAL_dc0f3d8d_4_k_cu_4a71bc16_34844cuda3std6ranges3__45__cpo4swapE:
	.zero		1
.L_9:


//--------------------- .nv.constant0._ZN7cutlass13device_kernelINS_4gemm6kernel13GemmUniversalIN4cute5tupleIJiiiiEEENS1_10collective13CollectiveMmaINS1_34MainloopSm90TmaGmmaWarpSpecializedILi4ENS5_IJNS4_1CILi2EEENSA_ILi1EEESC_EEENS1_35KernelTmaWarpSpecializedCooperativeEEENS5_IJNSA_ILi256EEENSA_ILi128EEENSA_ILi64EEEEEENS_10bfloat16_tENS5_IJlSC_lEEESK_SL_NS4_8TiledMMAINS4_8MMA_AtomIJNS4_4SM904GMMA28MMA_64x128x16_F32BF16BF16_SSILNSP_5MajorE0ELSR_0ELNSP_7ScaleInE1ELSS_1EEEEEENS4_6LayoutISD_NS5_IJSC_NSA_ILi0EEESW_EEEEENS5_IJNS4_10UnderscoreESZ_SZ_EEEEENS4_13SM90_TMA_LOADENS4_14ComposedLayoutINS4_7SwizzleILi3ELi4ELi3EEENS4_18smem_ptr_flag_bitsILi16EEENSV_INS5_IJNSA_ILi8EEESI_EEENS5_IJSI_SC_EEEEEEEvNS4_8identityENS4_23SM90_TMA_LOAD_MULTICASTES1C_vS1D_EENS_8epilogue10collective18CollectiveEpilogueINS1G_22Sm90TmaWarpSpecializedILi4ELi2ELi16ELb1ELb0EEEJSJ_NS5_IJSH_NSA_ILi32EEEEEESK_SL_SK_SL_NS1G_6fusion15FusionCallbacksIS1K_NS1N_23LinCombPerRowBiasEltActINS1G_6thread4ReLuESK_fSK_SK_fLi8ELNS_15FloatRoundStyleE2EEESJ_S1M_JEEES12_NS13_INS14_ILi2ELi4ELi3EEES17_NSV_INS5_IJS18_S1L_EEENS5_IJS1L_SC_EEEEEEENS4_17SM75_U32x4_LDSM_NENS4_14SM90_TMA_STOREES1Z_NS4_17SM90_U32x4_STSM_NENS4_9Copy_AtomIJS22_NS_6half_tEEEEvEEEvvEEEEvNT_6ParamsE --------------------------
	.section	.nv.constant0._ZN7cutlass13device_kernelINS_4gemm6kernel13GemmUniversalIN4cute5tupleIJiiiiEEENS1_10collective13CollectiveMmaINS1_34MainloopSm90TmaGmmaWarpSpecializedILi4ENS5_IJNS4_1CILi2EEENSA_ILi1EEESC_EEENS1_35KernelTmaWarpSpecializedCooperativeEEENS5_IJNSA_ILi256EEENSA_ILi128EEENSA_ILi64EEEEEENS_10bfloat16_tENS5_IJlSC_lEEESK_SL_NS4_8TiledMMAINS4_8MMA_AtomIJNS4_4SM904GMMA28MMA_64x128x16_F32BF16BF16_SSILNSP_5MajorE0ELSR_0ELNSP_7ScaleInE1ELSS_1EEEEEENS4_6LayoutISD_NS5_IJSC_NSA_ILi0EEESW_EEEEENS5_IJNS4_10UnderscoreESZ_SZ_EEEEENS4_13SM90_TMA_LOADENS4_14ComposedLayoutINS4_7SwizzleILi3ELi4ELi3EEENS4_18smem_ptr_flag_bitsILi16EEENSV_INS5_IJNSA_ILi8EEESI_EEENS5_IJSI_SC_EEEEEEEvNS4_8identityENS4_23SM90_TMA_LOAD_MULTICASTES1C_vS1D_EENS_8epilogue10collective18CollectiveEpilogueINS1G_22Sm90TmaWarpSpecializedILi4ELi2ELi16ELb1ELb0EEEJSJ_NS5_IJSH_NSA_ILi32EEEEEESK_SL_SK_SL_NS1G_6fusion15FusionCallbacksIS1K_NS1N_23LinCombPerRowBiasEltActINS1G_6thread4ReLuESK_fSK_SK_fLi8ELNS_15FloatRoundStyleE2EEESJ_S1M_JEEES12_NS13_INS14_ILi2ELi4ELi3EEES17_NSV_INS5_IJS18_S1L_EEENS5_IJS1L_SC_EEEEEEENS4_17SM75_U32x4_LDSM_NENS4_14SM90_TMA_STOREES1Z_NS4_17SM90_U32x4_STSM_NENS4_9Copy_AtomIJS22_NS_6half_tEEEEvEEEvvEEEEvNT_6ParamsE,"a",@progbits
	.sectionflags	@""
	.align	4
.nv.constant0._ZN7cutlass13device_kernelINS_4gemm6kernel13GemmUniversalIN4cute5tupleIJiiiiEEENS1_10collective13CollectiveMmaINS1_34MainloopSm90TmaGmmaWarpSpecializedILi4ENS5_IJNS4_1CILi2EEENSA_ILi1EEESC_EEENS1_35KernelTmaWarpSpecializedCooperativeEEENS5_IJNSA_ILi256EEENSA_ILi128EEENSA_ILi64EEEEEENS_10bfloat16_tENS5_IJlSC_lEEESK_SL_NS4_8TiledMMAINS4_8MMA_AtomIJNS4_4SM904GMMA28MMA_64x128x16_F32BF16BF16_SSILNSP_5MajorE0ELSR_0ELNSP_7ScaleInE1ELSS_1EEEEEENS4_6LayoutISD_NS5_IJSC_NSA_ILi0EEESW_EEEEENS5_IJNS4_10UnderscoreESZ_SZ_EEEEENS4_13SM90_TMA_LOADENS4_14ComposedLayoutINS4_7SwizzleILi3ELi4ELi3EEENS4_18smem_ptr_flag_bitsILi16EEENSV_INS5_IJNSA_ILi8EEESI_EEENS5_IJSI_SC_EEEEEEEvNS4_8identityENS4_23SM90_TMA_LOAD_MULTICASTES1C_vS1D_EENS_8epilogue10collective18CollectiveEpilogueINS1G_22Sm90TmaWarpSpecializedILi4ELi2ELi16ELb1ELb0EEEJSJ_NS5_IJSH_NSA_ILi32EEEEEESK_SL_SK_SL_NS1G_6fusion15FusionCallbacksIS1K_NS1N_23LinCombPerRowBiasEltActINS1G_6thread4ReLuESK_fSK_SK_fLi8ELNS_15FloatRoundStyleE2EEESJ_S1M_JEEES12_NS13_INS14_ILi2ELi4ELi3EEES17_NSV_INS5_IJS18_S1L_EEENS5_IJS1L_SC_EEEEEEENS4_17SM75_U32x4_LDSM_NENS4_14SM90_TMA_STOREES1Z_NS4_17SM90_U32x4_STSM_NENS4_9Copy_AtomIJS22_NS_6half_tEEEEvEEEvvEEEEvNT_6ParamsE:
	.zero		2432


//--------------------- SYMBOLS --------------------------

	.type		.nv.reservedSmem.offset0,@object
	.size		.nv.reservedSmem.offset0,0x4
	.type		__assertfail,@function
